// auto-generated by cutlass_sweep.gemm — config: {"arch": "sm_90", "cluster_m": 1, "cluster_n": 1, "dtype": "bf16", "dtype_b": "bf16", "layout": "nt", "stages": 0, "tile_k": 128, "tile_m": 64, "tile_n": 32}
#include "cutlass/cutlass.h"
#include "cutlass/gemm/collective/collective_builder.hpp"
#include "cutlass/gemm/device/gemm_universal_adapter.h"
#include "cutlass/gemm/kernel/gemm_universal.hpp"
#include "cutlass/epilogue/collective/collective_builder.hpp"

using ElemA = cutlass::bfloat16_t;
using ElemB = cutlass::bfloat16_t;
using ElemCD = cutlass::bfloat16_t;
using Acc  = float;
using TileShape    = cute::Shape<cute::_64, cute::_32, cute::_128>;
using ClusterShape = cute::Shape<cute::_1, cute::_1, cute::_1>;

using CollectiveEpilogue = typename cutlass::epilogue::collective::CollectiveBuilder<
    cutlass::arch::Sm90, cutlass::arch::OpClassTensorOp,
    TileShape, ClusterShape,
    cutlass::epilogue::collective::EpilogueTileAuto,
    Acc, Acc,
    ElemCD, cutlass::layout::RowMajor, 128 / cutlass::sizeof_bits<ElemCD>::value,
    ElemCD, cutlass::layout::RowMajor, 128 / cutlass::sizeof_bits<ElemCD>::value,
    cutlass::epilogue::collective::EpilogueScheduleAuto
  >::CollectiveOp;

using CollectiveMainloop = typename cutlass::gemm::collective::CollectiveBuilder<
    cutlass::arch::Sm90, cutlass::arch::OpClassTensorOp,
    ElemA, cutlass::layout::RowMajor, 128 / cutlass::sizeof_bits<ElemA>::value,
    ElemB, cutlass::layout::ColumnMajor, 128 / cutlass::sizeof_bits<ElemB>::value,
    Acc,
    TileShape, ClusterShape,
    cutlass::gemm::collective::StageCountAutoCarveout<static_cast<int>(sizeof(typename CollectiveEpilogue::SharedStorage))>,
    cutlass::gemm::collective::KernelScheduleAuto
  >::CollectiveOp;

using GemmKernel = cutlass::gemm::kernel::GemmUniversal<
    cute::Shape<int,int,int,int>,
    CollectiveMainloop,
    CollectiveEpilogue
>;
using Gemm = cutlass::gemm::device::GemmUniversalAdapter<GemmKernel>;

// Force the device kernel symbol into the cubin without needing a host main.
auto* _anchor = &cutlass::device_kernel<GemmKernel>;


// ===== COMPILED SASS (sm_90a) =====

	.target	sm_90a

	.elftype	@"ET_EXEC"


//--------------------- .note.nv.tkinfo           --------------------------
	.section	.note.nv.tkinfo,"",@"SHT_NOTE"
	.sectionflags	@"SHF_NOTE_NV_TKINFO"
	.tkinfo
        /*0018*/ 	.word	0x00000002
        /*0030*/ 	.string	""
        /*0030*/ 	.string	"ptxas"
        /*0030*/ 	.string	"Cuda compilation tools, release 13.0, V13.0.88"
        /*0030*/ 	.string	"Build cuda_13.0.r13.0/compiler.36424714_0"
        /*0030*/ 	.string	"-arch sm_90a -m 64 "



//--------------------- .note.nv.cuinfo           --------------------------
	.section	.note.nv.cuinfo,"",@"SHT_NOTE"
	.sectionflags	@"SHF_NOTE_NV_CUINFO"
        /*0018*/ 	.short	0x0002
        /*001a*/ 	.short	0x005a
        /*001c*/ 	.short	0x0082
	.zero		2


//--------------------- .nv.info                  --------------------------
	.section	.nv.info,"",@"SHT_CUDA_INFO"
	.align	4


	//----- nvinfo : EIATTR_REGCOUNT
	.align		4
        /*0000*/ 	.byte	0x04, 0x2f
        /*0002*/ 	.short	(.L_15 - .L_14)
	.align		4
.L_14:
        /*0004*/ 	.word	index@(_ZN7cutlass13device_kernelINS_4gemm6kernel13GemmUniversalIN4cute5tupleIJiiiiEEENS1_10collective13CollectiveMmaINS1_34MainloopSm90TmaGmmaWarpSpecializedILi9ENS5_IJNS4_1CILi1EEESB_SB_EEENS1_32KernelTmaWarpSpecializedPingpongEEENS5_IJNSA_ILi64EEENSA_ILi32EEENSA_ILi128EEEEEENS_10bfloat16_tENS5_IJlSB_lEEESJ_SK_NS4_8TiledMMAINS4_8MMA_AtomIJNS4_4SM904GMMA27MMA_64x32x16_F32BF16BF16_SSILNSO_5MajorE0ELSQ_0ELNSO_7ScaleInE1ELSR_1EEEEEENS4_6LayoutISC_NS5_IJNSA_ILi0EEESV_SV_EEEEENS5_IJNS4_10UnderscoreESY_SY_EEEEENS4_13SM90_TMA_LOADENS4_14ComposedLayoutINS4_7SwizzleILi3ELi4ELi3EEENS4_18smem_ptr_flag_bitsILi16EEENSU_INS5_IJNSA_ILi8EEESF_EEENS5_IJSF_SB_EEEEEEEvNS4_8identityES11_S1B_vS1C_EENS_8epilogue10collective6detail29Sm90TmaWarpSpecializedAdapterINS1F_15DefaultEpilogueISJ_SK_SK_NS1E_6thread17LinearCombinationISJ_Li1EffLNS1J_9ScaleType4KindE0ELNS_15FloatRoundStyleE2ESJ_EENS1_15EpilogueDefaultEEEEEvvEEEEvNT_6ParamsE)
        /*0008*/ 	.word	0x000000a8


	//----- nvinfo : EIATTR_FRAME_SIZE
	.align		4
.L_15:
        /*000c*/ 	.byte	0x04, 0x11
        /*000e*/ 	.short	(.L_17 - .L_16)
	.align		4
.L_16:
        /*0010*/ 	.word	index@(_ZN7cutlass13device_kernelINS_4gemm6kernel13GemmUniversalIN4cute5tupleIJiiiiEEENS1_10collective13CollectiveMmaINS1_34MainloopSm90TmaGmmaWarpSpecializedILi9ENS5_IJNS4_1CILi1EEESB_SB_EEENS1_32KernelTmaWarpSpecializedPingpongEEENS5_IJNSA_ILi64EEENSA_ILi32EEENSA_ILi128EEEEEENS_10bfloat16_tENS5_IJlSB_lEEESJ_SK_NS4_8TiledMMAINS4_8MMA_AtomIJNS4_4SM904GMMA27MMA_64x32x16_F32BF16BF16_SSILNSO_5MajorE0ELSQ_0ELNSO_7ScaleInE1ELSR_1EEEEEENS4_6LayoutISC_NS5_IJNSA_ILi0EEESV_SV_EEEEENS5_IJNS4_10UnderscoreESY_SY_EEEEENS4_13SM90_TMA_LOADENS4_14ComposedLayoutINS4_7SwizzleILi3ELi4ELi3EEENS4_18smem_ptr_flag_bitsILi16EEENSU_INS5_IJNSA_ILi8EEESF_EEENS5_IJSF_SB_EEEEEEEvNS4_8identityES11_S1B_vS1C_EENS_8epilogue10collective6detail29Sm90TmaWarpSpecializedAdapterINS1F_15DefaultEpilogueISJ_SK_SK_NS1E_6thread17LinearCombinationISJ_Li1EffLNS1J_9ScaleType4KindE0ELNS_15FloatRoundStyleE2ESJ_EENS1_15EpilogueDefaultEEEEEvvEEEEvNT_6ParamsE)
        /*0014*/ 	.word	0x00000008


	//----- nvinfo : EIATTR_MIN_STACK_SIZE
	.align		4
.L_17:
        /*0018*/ 	.byte	0x04, 0x12
        /*001a*/ 	.short	(.L_19 - .L_18)
	.align		4
.L_18:
        /*001c*/ 	.word	index@(_ZN7cutlass13device_kernelINS_4gemm6kernel13GemmUniversalIN4cute5tupleIJiiiiEEENS1_10collective13CollectiveMmaINS1_34MainloopSm90TmaGmmaWarpSpecializedILi9ENS5_IJNS4_1CILi1EEESB_SB_EEENS1_32KernelTmaWarpSpecializedPingpongEEENS5_IJNSA_ILi64EEENSA_ILi32EEENSA_ILi128EEEEEENS_10bfloat16_tENS5_IJlSB_lEEESJ_SK_NS4_8TiledMMAINS4_8MMA_AtomIJNS4_4SM904GMMA27MMA_64x32x16_F32BF16BF16_SSILNSO_5MajorE0ELSQ_0ELNSO_7ScaleInE1ELSR_1EEEEEENS4_6LayoutISC_NS5_IJNSA_ILi0EEESV_SV_EEEEENS5_IJNS4_10UnderscoreESY_SY_EEEEENS4_13SM90_TMA_LOADENS4_14ComposedLayoutINS4_7SwizzleILi3ELi4ELi3EEENS4_18smem_ptr_flag_bitsILi16EEENSU_INS5_IJNSA_ILi8EEESF_EEENS5_IJSF_SB_EEEEEEEvNS4_8identityES11_S1B_vS1C_EENS_8epilogue10collective6detail29Sm90TmaWarpSpecializedAdapterINS1F_15DefaultEpilogueISJ_SK_SK_NS1E_6thread17LinearCombinationISJ_Li1EffLNS1J_9ScaleType4KindE0ELNS_15FloatRoundStyleE2ESJ_EENS1_15EpilogueDefaultEEEEEvvEEEEvNT_6ParamsE)
        /*0020*/ 	.word	0x00000008
.L_19:


//--------------------- .nv.compat                --------------------------
	.section	.nv.compat,"",@"SHT_CUDA_COMPAT_INFO"
	.align	4
        /*0000*/ 	.byte	0x02, 0x09, 0x01, 0x00, 0x02, 0x02, 0x04, 0x00, 0x02, 0x05, 0x05, 0x00, 0x03, 0x07, 0x01, 0x01
        /*0010*/ 	.byte	0x02, 0x03, 0x01, 0x00, 0x02, 0x06, 0x01, 0x00, 0x04, 0x0b, 0x08, 0x00, 0x00, 0x00, 0x00, 0x00
        /*0020*/ 	.byte	0x00, 0x00, 0x00, 0x00


//--------------------- .nv.info._ZN7cutlass13device_kernelINS_4gemm6kernel13GemmUniversalIN4cute5tupleIJiiiiEEENS1_10collective13CollectiveMmaINS1_34MainloopSm90TmaGmmaWarpSpecializedILi9ENS5_IJNS4_1CILi1EEESB_SB_EEENS1_32KernelTmaWarpSpecializedPingpongEEENS5_IJNSA_ILi64EEENSA_ILi32EEENSA_ILi128EEEEEENS_10bfloat16_tENS5_IJlSB_lEEESJ_SK_NS4_8TiledMMAINS4_8MMA_AtomIJNS4_4SM904GMMA27MMA_64x32x16_F32BF16BF16_SSILNSO_5MajorE0ELSQ_0ELNSO_7ScaleInE1ELSR_1EEEEEENS4_6LayoutISC_NS5_IJNSA_ILi0EEESV_SV_EEEEENS5_IJNS4_10UnderscoreESY_SY_EEEEENS4_13SM90_TMA_LOADENS4_14ComposedLayoutINS4_7SwizzleILi3ELi4ELi3EEENS4_18smem_ptr_flag_bitsILi16EEENSU_INS5_IJNSA_ILi8EEESF_EEENS5_IJSF_SB_EEEEEEEvNS4_8identityES11_S1B_vS1C_EENS_8epilogue10collective6detail29Sm90TmaWarpSpecializedAdapterINS1F_15DefaultEpilogueISJ_SK_SK_NS1E_6thread17LinearCombinationISJ_Li1EffLNS1J_9ScaleType4KindE0ELNS_15FloatRoundStyleE2ESJ_EENS1_15EpilogueDefaultEEEEEvvEEEEvNT_6ParamsE --------------------------
	.section	.nv.info._ZN7cutlass13device_kernelINS_4gemm6kernel13GemmUniversalIN4cute5tupleIJiiiiEEENS1_10collective13CollectiveMmaINS1_34MainloopSm90TmaGmmaWarpSpecializedILi9ENS5_IJNS4_1CILi1EEESB_SB_EEENS1_32KernelTmaWarpSpecializedPingpongEEENS5_IJNSA_ILi64EEENSA_ILi32EEENSA_ILi128EEEEEENS_10bfloat16_tENS5_IJlSB_lEEESJ_SK_NS4_8TiledMMAINS4_8MMA_AtomIJNS4_4SM904GMMA27MMA_64x32x16_F32BF16BF16_SSILNSO_5MajorE0ELSQ_0ELNSO_7ScaleInE1ELSR_1EEEEEENS4_6LayoutISC_NS5_IJNSA_ILi0EEESV_SV_EEEEENS5_IJNS4_10UnderscoreESY_SY_EEEEENS4_13SM90_TMA_LOADENS4_14ComposedLayoutINS4_7SwizzleILi3ELi4ELi3EEENS4_18smem_ptr_flag_bitsILi16EEENSU_INS5_IJNSA_ILi8EEESF_EEENS5_IJSF_SB_EEEEEEEvNS4_8identityES11_S1B_vS1C_EENS_8epilogue10collective6detail29Sm90TmaWarpSpecializedAdapterINS1F_15DefaultEpilogueISJ_SK_SK_NS1E_6thread17LinearCombinationISJ_Li1EffLNS1J_9ScaleType4KindE0ELNS_15FloatRoundStyleE2ESJ_EENS1_15EpilogueDefaultEEEEEvvEEEEvNT_6ParamsE,"",@"SHT_CUDA_INFO"
	.sectionflags	@""
	.align	4


	//----- nvinfo : EIATTR_CUDA_API_VERSION
	.align		4
        /*0000*/ 	.byte	0x04, 0x37
        /*0002*/ 	.short	(.L_21 - .L_20)
.L_20:
        /*0004*/ 	.word	0x00000082


	//----- nvinfo : EIATTR_KPARAM_INFO
	.align		4
.L_21:
        /*0008*/ 	.byte	0x04, 0x17
        /*000a*/ 	.short	(.L_23 - .L_22)
.L_22:
        /*000c*/ 	.word	0x00000000
        /*0010*/ 	.short	0x0000
        /*0012*/ 	.short	0x0070
        /*0014*/ 	.byte	0x00, 0xf0, 0x01, 0x10


	//----- nvinfo : EIATTR_SPARSE_MMA_MASK
	.align		4
.L_23:
        /*0018*/ 	.byte	0x03, 0x50
        /*001a*/ 	.short	0x0000


	//----- nvinfo : EIATTR_MAXREG_COUNT
	.align		4
        /*001c*/ 	.byte	0x03, 0x1b
        /*001e*/ 	.short	0x00a8


	//----- nvinfo : EIATTR_NUM_BARRIERS
	.align		4
        /*0020*/ 	.byte	0x02, 0x4c
        /*0022*/ 	.byte	0x01
	.zero		1


	//----- nvinfo : EIATTR_EXTERNS
	.align		4
        /*0024*/ 	.byte	0x04, 0x0f
        /*0026*/ 	.short	(.L_25 - .L_24)


	//   ....[0]....
	.align		4
.L_24:
        /*0028*/ 	.word	index@(__assertfail)


	//----- nvinfo : EIATTR_ANNOTATIONS
	.align		4
.L_25:
        /*002c*/ 	.byte	0x04, 0x55
        /*002e*/ 	.short	(.L_27 - .L_26)


	//   ....[0]....
.L_26:
        /*0030*/ 	.word	0x00000001
        /*0034*/ 	.byte	0x90, 0x0b, 0x00, 0x00, 0x01, 0x00, 0x00, 0x00, 0x20, 0x37, 0x00, 0x00, 0x01, 0x00, 0x00, 0x00
        /*0044*/ 	.byte	0xe0, 0x43, 0x00, 0x00


	//----- nvinfo : EIATTR_MERCURY_ISA_VERSION
	.align		4
.L_27:
        /*0048*/ 	.byte	0x03, 0x5f
        /*004a*/ 	.short	0x0101


	//----- nvinfo : EIATTR_INT_WARP_WIDE_INSTR_OFFSETS
	.align		4
        /*004c*/ 	.byte	0x04, 0x31
        /*004e*/ 	.short	(.L_29 - .L_28)


	//   ....[0]....
.L_28:
        /*0050*/ 	.word	0x000004b0


	//   ....[1]....
        /*0054*/ 	.word	0x000004d0


	//   ....[2]....
        /*0058*/ 	.word	0x00000550


	//   ....[3]....
        /*005c*/ 	.word	0x00000560


	//   ....[4]....
        /*0060*/ 	.word	0x00000570


	//   ....[5]....
        /*0064*/ 	.word	0x00000590


	//   ....[6]....
        /*0068*/ 	.word	0x00000620


	//   ....[7]....
        /*006c*/ 	.word	0x00000640


	//----- nvinfo : EIATTR_COOP_GROUP_MASK_REGIDS
	.align		4
.L_29:
        /*0070*/ 	.byte	0x04, 0x29
        /*0072*/ 	.short	(.L_31 - .L_30)


	//   ....[0]....
.L_30:
        /*0074*/ 	.word	0xffffffff


	//   ....[1]....
        /*0078*/ 	.word	0xffffffff


	//   ....[2]....
        /*007c*/ 	.word	0xffffffff


	//   ....[3]....
        /*0080*/ 	.word	0xffffffff


	//   ....[4]....
        /*0084*/ 	.word	0xffffffff


	//   ....[5]....
        /*0088*/ 	.word	0xffffffff


	//----- nvinfo : EIATTR_COOP_GROUP_INSTR_OFFSETS
	.align		4
.L_31:
        /*008c*/ 	.byte	0x04, 0x28
        /*008e*/ 	.short	(.L_33 - .L_32)


	//   ....[0]....
.L_32:
        /*0090*/ 	.word	0x00000070


	//   ....[1]....
        /*0094*/ 	.word	0x00000080


	//   ....[2]....
        /*0098*/ 	.word	0x00000140


	//   ....[3]....
        /*009c*/ 	.word	0x000003a0


	//   ....[4]....
        /*00a0*/ 	.word	0x000003e0


	//   ....[5]....
        /*00a4*/ 	.word	0x00000430


	//----- nvinfo : EIATTR_REG_RECONFIG
	.align		4
.L_33:
        /*00a8*/ 	.byte	0x01, 0x54
	.zero		2


	//----- nvinfo : EIATTR_SYSCALL_OFFSETS
	.align		4
        /*00ac*/ 	.byte	0x04, 0x46
        /*00ae*/ 	.short	(.L_35 - .L_34)


	//   ....[0]....
.L_34:
        /*00b0*/ 	.word	0x000016d0


	//----- nvinfo : EIATTR_MBARRIER_INSTR_OFFSETS
	.align		4
.L_35:
        /*00b4*/ 	.byte	0x04, 0x39
        /*00b6*/ 	.short	(.L_37 - .L_36)


	//   ....[0]....
.L_36:
        /*00b8*/ 	.word	0x00000260
        /*00bc*/ 	.word	0x000000ff
        /*00c0*/ 	.word	0x00000000
        /*00c4*/ 	.short	0x0100
        /*00c6*/ 	.byte	0x08
	.zero		1


	//   ....[1]....
        /*00c8*/ 	.word	0x00000270
        /*00cc*/ 	.word	0x000000ff
        /*00d0*/ 	.word	0x00000048
        /*00d4*/ 	.short	0x0100
        /*00d6*/ 	.byte	0x08
	.zero		1


	//   ....[2]....
        /*00d8*/ 	.word	0x00000280
        /*00dc*/ 	.word	0x000000ff
        /*00e0*/ 	.word	0x00000008
        /*00e4*/ 	.short	0x0100
        /*00e6*/ 	.byte	0x08
	.zero		1


	//   ....[3]....
        /*00e8*/ 	.word	0x00000290
        /*00ec*/ 	.word	0x000000ff
        /*00f0*/ 	.word	0x00000050
        /*00f4*/ 	.short	0x0100
        /*00f6*/ 	.byte	0x08
	.zero		1


	//   ....[4]....
        /*00f8*/ 	.word	0x000002a0
        /*00fc*/ 	.word	0x000000ff
        /*0100*/ 	.word	0x00000010
        /*0104*/ 	.short	0x0100
        /*0106*/ 	.byte	0x08
	.zero		1


	//   ....[5]....
        /*0108*/ 	.word	0x000002b0
        /*010c*/ 	.word	0x000000ff
        /*0110*/ 	.word	0x00000058
        /*0114*/ 	.short	0x0100
        /*0116*/ 	.byte	0x08
	.zero		1


	//   ....[6]....
        /*0118*/ 	.word	0x000002c0
        /*011c*/ 	.word	0x000000ff
        /*0120*/ 	.word	0x00000018
        /*0124*/ 	.short	0x0100
        /*0126*/ 	.byte	0x08
	.zero		1


	//   ....[7]....
        /*0128*/ 	.word	0x000002d0
        /*012c*/ 	.word	0x000000ff
        /*0130*/ 	.word	0x00000060
        /*0134*/ 	.short	0x0100
        /*0136*/ 	.byte	0x08
	.zero		1


	//   ....[8]....
        /*0138*/ 	.word	0x000002e0
        /*013c*/ 	.word	0x000000ff
        /*0140*/ 	.word	0x00000020
        /*0144*/ 	.short	0x0100
        /*0146*/ 	.byte	0x08
	.zero		1


	//   ....[9]....
        /*0148*/ 	.word	0x000002f0
        /*014c*/ 	.word	0x000000ff
        /*0150*/ 	.word	0x00000068
        /*0154*/ 	.short	0x0100
        /*0156*/ 	.byte	0x08
	.zero		1


	//   ....[10]....
        /*0158*/ 	.word	0x00000300
        /*015c*/ 	.word	0x000000ff
        /*0160*/ 	.word	0x00000028
        /*0164*/ 	.short	0x0100
        /*0166*/ 	.byte	0x08
	.zero		1


	//   ....[11]....
        /*0168*/ 	.word	0x00000310
        /*016c*/ 	.word	0x000000ff
        /*0170*/ 	.word	0x00000070
        /*0174*/ 	.short	0x0100
        /*0176*/ 	.byte	0x08
	.zero		1


	//   ....[12]....
        /*0178*/ 	.word	0x00000320
        /*017c*/ 	.word	0x000000ff
        /*0180*/ 	.word	0x00000030
        /*0184*/ 	.short	0x0100
        /*0186*/ 	.byte	0x08
	.zero		1


	//   ....[13]....
        /*0188*/ 	.word	0x00000330
        /*018c*/ 	.word	0x000000ff
        /*0190*/ 	.word	0x00000078
        /*0194*/ 	.short	0x0100
        /*0196*/ 	.byte	0x08
	.zero		1


	//   ....[14]....
        /*0198*/ 	.word	0x00000340
        /*019c*/ 	.word	0x000000ff
        /*01a0*/ 	.word	0x00000038
        /*01a4*/ 	.short	0x0100
        /*01a6*/ 	.byte	0x08
	.zero		1


	//   ....[15]....
        /*01a8*/ 	.word	0x00000350
        /*01ac*/ 	.word	0x000000ff
        /*01b0*/ 	.word	0x00000080
        /*01b4*/ 	.short	0x0100
        /*01b6*/ 	.byte	0x08
	.zero		1


	//   ....[16]....
        /*01b8*/ 	.word	0x00000360
        /*01bc*/ 	.word	0x000000ff
        /*01c0*/ 	.word	0x00000040
        /*01c4*/ 	.short	0x0100
        /*01c6*/ 	.byte	0x08
	.zero		1


	//   ....[17]....
        /*01c8*/ 	.word	0x00000370
        /*01cc*/ 	.word	0x000000ff
        /*01d0*/ 	.word	0x00000088
        /*01d4*/ 	.short	0x0100
        /*01d6*/ 	.byte	0x08
	.zero		1


	//   ....[18]....
        /*01d8*/ 	.word	0x00000680
        /*01dc*/ 	.word	0x000000ff
        /*01e0*/ 	.word	0x000000c0
        /*01e4*/ 	.short	0x0100
        /*01e6*/ 	.byte	0x08
	.zero		1


	//   ....[19]....
        /*01e8*/ 	.word	0x000006f0
        /*01ec*/ 	.word	0x000000ff
        /*01f0*/ 	.word	0x000000c8
        /*01f4*/ 	.short	0x0100
        /*01f6*/ 	.byte	0x08
	.zero		1


	//   ....[20]....
        /*01f8*/ 	.word	0x00000710
        /*01fc*/ 	.word	0x000000ff
        /*0200*/ 	.word	0x000000a0
        /*0204*/ 	.short	0x0100
        /*0206*/ 	.byte	0x09
	.zero		1


	//   ....[21]....
        /*0208*/ 	.word	0x00000720
        /*020c*/ 	.word	0x000000ff
        /*0210*/ 	.word	0x000000a8
        /*0214*/ 	.short	0x0100
        /*0216*/ 	.byte	0x09
	.zero		1


	//   ....[22]....
        /*0218*/ 	.word	0x00000730
        /*021c*/ 	.word	0x000000ff
        /*0220*/ 	.word	0x000000b0
        /*0224*/ 	.short	0x0100
        /*0226*/ 	.byte	0x09
	.zero		1


	//   ....[23]....
        /*0228*/ 	.word	0x00000740
        /*022c*/ 	.word	0x000000ff
        /*0230*/ 	.word	0x000000b8
        /*0234*/ 	.short	0x0100
        /*0236*/ 	.byte	0x09
	.zero		1


	//   ....[24]....
        /*0238*/ 	.word	0x000015b0
        /*023c*/ 	.word	0x0000002d
        /*0240*/ 	.word	0x00000000
        /*0244*/ 	.short	0x010a
        /*0246*/ 	.byte	0x2a
	.zero		1


	//   ....[25]....
        /*0248*/ 	.word	0x00001750
        /*024c*/ 	.word	0x00000003
        /*0250*/ 	.word	0x00000000
        /*0254*/ 	.short	0x010a
        /*0256*/ 	.byte	0x3f
	.zero		1


	//   ....[26]....
        /*0258*/ 	.word	0x00001790
        /*025c*/ 	.word	0x00000003
        /*0260*/ 	.word	0x00000000
        /*0264*/ 	.short	0x010a
        /*0266*/ 	.byte	0x3f
	.zero		1


	//   ....[27]....
        /*0268*/ 	.word	0x00001c50
        /*026c*/ 	.word	0x000000ff
        /*0270*/ 	.word	0x00000000
        /*0274*/ 	.short	0x010a
        /*0276*/ 	.byte	0x04
	.zero		1


	//   ....[28]....
        /*0278*/ 	.word	0x00001c90
        /*027c*/ 	.word	0x000000ff
        /*0280*/ 	.word	0x00000000
        /*0284*/ 	.short	0x010a
        /*0286*/ 	.byte	0x04
	.zero		1


	//   ....[29]....
        /*0288*/ 	.word	0x000020b0
        /*028c*/ 	.word	0x000000ff
        /*0290*/ 	.word	0x00000000
        /*0294*/ 	.short	0x0101
        /*0296*/ 	.byte	0x04
	.zero		1


	//   ....[30]....
        /*0298*/ 	.word	0x000021a0
        /*029c*/ 	.word	0x0000002e
        /*02a0*/ 	.word	0x00000000
        /*02a4*/ 	.short	0x0101
        /*02a6*/ 	.byte	0x2f
	.zero		1


	//   ....[31]....
        /*02a8*/ 	.word	0x00002270
        /*02ac*/ 	.word	0x000000ff
        /*02b0*/ 	.word	0x00000000
        /*02b4*/ 	.short	0x0101
        /*02b6*/ 	.byte	0x06
	.zero		1


	//   ....[32]....
        /*02b8*/ 	.word	0x00002320
        /*02bc*/ 	.word	0x0000002d
        /*02c0*/ 	.word	0x00000010
        /*02c4*/ 	.short	0x010a
        /*02c6*/ 	.byte	0x2a
	.zero		1


	//   ....[33]....
        /*02c8*/ 	.word	0x00003740
        /*02cc*/ 	.word	0x00000030
        /*02d0*/ 	.word	0x00000000
        /*02d4*/ 	.short	0x0101
        /*02d6*/ 	.byte	0x2f
	.zero		1


	//   ....[34]....
        /*02d8*/ 	.word	0x00004090
        /*02dc*/ 	.word	0x0000000b
        /*02e0*/ 	.word	0x00000048
        /*02e4*/ 	.short	0x010a
        /*02e6*/ 	.byte	0x3f
	.zero		1


	//   ....[35]....
        /*02e8*/ 	.word	0x00004500
        /*02ec*/ 	.word	0x00000006
        /*02f0*/ 	.word	0x000000c8
        /*02f4*/ 	.short	0x0101
        /*02f6*/ 	.byte	0x3f
	.zero		1


	//   ....[36]....
        /*02f8*/ 	.word	0x00004c60
        /*02fc*/ 	.word	0x00000007
        /*0300*/ 	.word	0x00000000
        /*0304*/ 	.short	0x010a
        /*0306*/ 	.byte	0x3f
	.zero		1


	//   ....[37]....
        /*0308*/ 	.word	0x00004ce0
        /*030c*/ 	.word	0x00000009
        /*0310*/ 	.word	0x00000000
        /*0314*/ 	.short	0x010a
        /*0316*/ 	.byte	0x3f
	.zero		1


	//   ....[38]....
        /*0318*/ 	.word	0x00004d70
        /*031c*/ 	.word	0x00000006
        /*0320*/ 	.word	0x00000000
        /*0324*/ 	.short	0x010a
        /*0326*/ 	.byte	0x3f
	.zero		1


	//   ....[39]....
        /*0328*/ 	.word	0x00004e00
        /*032c*/ 	.word	0x00000009
        /*0330*/ 	.word	0x00000000
        /*0334*/ 	.short	0x010a
        /*0336*/ 	.byte	0x3f
	.zero		1


	//   ....[40]....
        /*0338*/ 	.word	0x00004e90
        /*033c*/ 	.word	0x00000006
        /*0340*/ 	.word	0x00000000
        /*0344*/ 	.short	0x010a
        /*0346*/ 	.byte	0x3f
	.zero		1


	//   ....[41]....
        /*0348*/ 	.word	0x00004f20
        /*034c*/ 	.word	0x00000009
        /*0350*/ 	.word	0x00000000
        /*0354*/ 	.short	0x010a
        /*0356*/ 	.byte	0x3f
	.zero		1


	//   ....[42]....
        /*0358*/ 	.word	0x00004fb0
        /*035c*/ 	.word	0x00000006
        /*0360*/ 	.word	0x00000000
        /*0364*/ 	.short	0x010a
        /*0366*/ 	.byte	0x3f
	.zero		1


	//   ....[43]....
        /*0368*/ 	.word	0x00005040
        /*036c*/ 	.word	0x00000009
        /*0370*/ 	.word	0x00000000
        /*0374*/ 	.short	0x010a
        /*0376*/ 	.byte	0x3f
	.zero		1


	//   ....[44]....
        /*0378*/ 	.word	0x000050d0
        /*037c*/ 	.word	0x00000003
        /*0380*/ 	.word	0x00000000
        /*0384*/ 	.short	0x010a
        /*0386*/ 	.byte	0x3f
	.zero		1


	//   ....[45]....
        /*0388*/ 	.word	0x00005130
        /*038c*/ 	.word	0x0000002f
        /*0390*/ 	.word	0x00000000
        /*0394*/ 	.short	0x010a
        /*0396*/ 	.byte	0x3f
	.zero		1


	//   ....[46]....
        /*0398*/ 	.word	0x00005180
        /*039c*/ 	.word	0x00000003
        /*03a0*/ 	.word	0x00000000
        /*03a4*/ 	.short	0x010a
        /*03a6*/ 	.byte	0x3f
	.zero		1


	//   ....[47]....
        /*03a8*/ 	.word	0x000051e0
        /*03ac*/ 	.word	0x00000004
        /*03b0*/ 	.word	0x00000000
        /*03b4*/ 	.short	0x010a
        /*03b6*/ 	.byte	0x3f
	.zero		1


	//   ....[48]....
        /*03b8*/ 	.word	0x00005230
        /*03bc*/ 	.word	0x0000002f
        /*03c0*/ 	.word	0x00000010
        /*03c4*/ 	.short	0x010a
        /*03c6*/ 	.byte	0x3f
	.zero		1


	//   ....[49]....
        /*03c8*/ 	.word	0x00005300
        /*03cc*/ 	.word	0x0000000b
        /*03d0*/ 	.word	0x00000048
        /*03d4*/ 	.short	0x010a
        /*03d6*/ 	.byte	0x3f
	.zero		1


	//   ....[50]....
        /*03d8*/ 	.word	0x000053d0
        /*03dc*/ 	.word	0x00000007
        /*03e0*/ 	.word	0x00000000
        /*03e4*/ 	.short	0x010a
        /*03e6*/ 	.byte	0x3f
	.zero		1


	//   ....[51]....
        /*03e8*/ 	.word	0x00005420
        /*03ec*/ 	.word	0x00000009
        /*03f0*/ 	.word	0x00000000
        /*03f4*/ 	.short	0x010a
        /*03f6*/ 	.byte	0x3f
	.zero		1


	//   ....[52]....
        /*03f8*/ 	.word	0x00005470
        /*03fc*/ 	.word	0x00000006
        /*0400*/ 	.word	0x00000000
        /*0404*/ 	.short	0x010a
        /*0406*/ 	.byte	0x3f
	.zero		1


	//   ....[53]....
        /*0408*/ 	.word	0x000054c0
        /*040c*/ 	.word	0x00000009
        /*0410*/ 	.word	0x00000000
        /*0414*/ 	.short	0x010a
        /*0416*/ 	.byte	0x3f
	.zero		1


	//   ....[54]....
        /*0418*/ 	.word	0x00005510
        /*041c*/ 	.word	0x00000006
        /*0420*/ 	.word	0x00000000
        /*0424*/ 	.short	0x010a
        /*0426*/ 	.byte	0x3f
	.zero		1


	//   ....[55]....
        /*0428*/ 	.word	0x00005560
        /*042c*/ 	.word	0x00000009
        /*0430*/ 	.word	0x00000000
        /*0434*/ 	.short	0x010a
        /*0436*/ 	.byte	0x3f
	.zero		1


	//   ....[56]....
        /*0438*/ 	.word	0x000055b0
        /*043c*/ 	.word	0x00000006
        /*0440*/ 	.word	0x00000000
        /*0444*/ 	.short	0x010a
        /*0446*/ 	.byte	0x3f
	.zero		1


	//   ....[57]....
        /*0448*/ 	.word	0x00005600
        /*044c*/ 	.word	0x00000009
        /*0450*/ 	.word	0x00000000
        /*0454*/ 	.short	0x010a
        /*0456*/ 	.byte	0x3f
	.zero		1


	//----- nvinfo : EIATTR_NUM_MBARRIERS
	.align		4
.L_37:
        /*0458*/ 	.byte	0x03, 0x38
        /*045a*/ 	.short	0x0018


	//----- nvinfo : EIATTR_EXIT_INSTR_OFFSETS
	.align		4
        /*045c*/ 	.byte	0x04, 0x1c
        /*045e*/ 	.short	(.L_39 - .L_38)


	//   ....[0]....
.L_38:
        /*0460*/ 	.word	0x00001250


	//   ....[1]....
        /*0464*/ 	.word	0x000012b0


	//   ....[2]....
        /*0468*/ 	.word	0x00003dc0


	//   ....[3]....
        /*046c*/ 	.word	0x00003df0


	//   ....[4]....
        /*0470*/ 	.word	0x00005120


	//----- nvinfo : EIATTR_MAX_THREADS
	.align		4
.L_39:
        /*0474*/ 	.byte	0x04, 0x05
        /*0476*/ 	.short	(.L_41 - .L_40)
.L_40:
        /*0478*/ 	.word	0x00000180
        /*047c*/ 	.word	0x00000001
        /*0480*/ 	.word	0x00000001


	//----- nvinfo : EIATTR_CRS_STACK_SIZE
	.align		4
.L_41:
        /*0484*/ 	.byte	0x04, 0x1e
        /*0486*/ 	.short	(.L_43 - .L_42)
.L_42:
        /*0488*/ 	.word	0x00000000


	//----- nvinfo : EIATTR_CBANK_PARAM_SIZE
	.align		4
.L_43:
        /*048c*/ 	.byte	0x03, 0x19
        /*048e*/ 	.short	0x0470


	//----- nvinfo : EIATTR_PARAM_CBANK
	.align		4
        /*0490*/ 	.byte	0x04, 0x0a
        /*0492*/ 	.short	(.L_45 - .L_44)
	.align		4
.L_44:
        /*0494*/ 	.word	index@(.nv.constant0._ZN7cutlass13device_kernelINS_4gemm6kernel13GemmUniversalIN4cute5tupleIJiiiiEEENS1_10collective13CollectiveMmaINS1_34MainloopSm90TmaGmmaWarpSpecializedILi9ENS5_IJNS4_1CILi1EEESB_SB_EEENS1_32KernelTmaWarpSpecializedPingpongEEENS5_IJNSA_ILi64EEENSA_ILi32EEENSA_ILi128EEEEEENS_10bfloat16_tENS5_IJlSB_lEEESJ_SK_NS4_8TiledMMAINS4_8MMA_AtomIJNS4_4SM904GMMA27MMA_64x32x16_F32BF16BF16_SSILNSO_5MajorE0ELSQ_0ELNSO_7ScaleInE1ELSR_1EEEEEENS4_6LayoutISC_NS5_IJNSA_ILi0EEESV_SV_EEEEENS5_IJNS4_10UnderscoreESY_SY_EEEEENS4_13SM90_TMA_LOADENS4_14ComposedLayoutINS4_7SwizzleILi3ELi4ELi3EEENS4_18smem_ptr_flag_bitsILi16EEENSU_INS5_IJNSA_ILi8EEESF_EEENS5_IJSF_SB_EEEEEEEvNS4_8identityES11_S1B_vS1C_EENS_8epilogue10collective6detail29Sm90TmaWarpSpecializedAdapterINS1F_15DefaultEpilogueISJ_SK_SK_NS1E_6thread17LinearCombinationISJ_Li1EffLNS1J_9ScaleType4KindE0ELNS_15FloatRoundStyleE2ESJ_EENS1_15EpilogueDefaultEEEEEvvEEEEvNT_6ParamsE)
        /*0498*/ 	.short	0x0210
        /*049a*/ 	.short	0x0470


	//----- nvinfo : EIATTR_SW_WAR
	.align		4
.L_45:
        /*049c*/ 	.byte	0x04, 0x36
        /*049e*/ 	.short	(.L_47 - .L_46)
.L_46:
        /*04a0*/ 	.word	0x00000008
.L_47:


//--------------------- .nv.callgraph             --------------------------
	.section	.nv.callgraph,"",@"SHT_CUDA_CALLGRAPH"
	.align	4
	.sectionentsize	8
	.align		4
        /*0000*/ 	.word	0x00000000
	.align		4
        /*0004*/ 	.word	0xffffffff
	.align		4
        /*0008*/ 	.word	index@(_ZN7cutlass13device_kernelINS_4gemm6kernel13GemmUniversalIN4cute5tupleIJiiiiEEENS1_10collective13CollectiveMmaINS1_34MainloopSm90TmaGmmaWarpSpecializedILi9ENS5_IJNS4_1CILi1EEESB_SB_EEENS1_32KernelTmaWarpSpecializedPingpongEEENS5_IJNSA_ILi64EEENSA_ILi32EEENSA_ILi128EEEEEENS_10bfloat16_tENS5_IJlSB_lEEESJ_SK_NS4_8TiledMMAINS4_8MMA_AtomIJNS4_4SM904GMMA27MMA_64x32x16_F32BF16BF16_SSILNSO_5MajorE0ELSQ_0ELNSO_7ScaleInE1ELSR_1EEEEEENS4_6LayoutISC_NS5_IJNSA_ILi0EEESV_SV_EEEEENS5_IJNS4_10UnderscoreESY_SY_EEEEENS4_13SM90_TMA_LOADENS4_14ComposedLayoutINS4_7SwizzleILi3ELi4ELi3EEENS4_18smem_ptr_flag_bitsILi16EEENSU_INS5_IJNSA_ILi8EEESF_EEENS5_IJSF_SB_EEEEEEEvNS4_8identityES11_S1B_vS1C_EENS_8epilogue10collective6detail29Sm90TmaWarpSpecializedAdapterINS1F_15DefaultEpilogueISJ_SK_SK_NS1E_6thread17LinearCombinationISJ_Li1EffLNS1J_9ScaleType4KindE0ELNS_15FloatRoundStyleE2ESJ_EENS1_15EpilogueDefaultEEEEEvvEEEEvNT_6ParamsE)
	.align		4
        /*000c*/ 	.word	index@(__assertfail)
	.align		4
        /*0010*/ 	.word	0x00000000
	.align		4
        /*0014*/ 	.word	0xfffffffe
	.align		4
        /*0018*/ 	.word	0x00000000
	.align		4
        /*001c*/ 	.word	0xfffffffd
	.align		4
        /*0020*/ 	.word	0x00000000
	.align		4
        /*0024*/ 	.word	0xfffffffc


//--------------------- .nv.constant4             --------------------------
	.section	.nv.constant4,"a",@progbits
	.align	8
	.align		8
.nv.constant4:
        /*0000*/ 	.dword	__assertfail
	.align		8
        /*0008*/ 	.dword	__unnamed_1
	.align		8
        /*0010*/ 	.dword	_ZN39_INTERNAL_dbd092da_4_k_cu_788e4862_83834cuda3std3__45__cpo5beginE
	.align		8
        /*0018*/ 	.dword	_ZN39_INTERNAL_dbd092da_4_k_cu_788e4862_83834cuda3std3__45__cpo3endE
	.align		8
        /*0020*/ 	.dword	_ZN39_INTERNAL_dbd092da_4_k_cu_788e4862_83834cuda3std3__45__cpo6cbeginE
	.align		8
        /*0028*/ 	.dword	_ZN39_INTERNAL_dbd092da_4_k_cu_788e4862_83834cuda3std3__45__cpo4cendE
	.align		8
        /*0030*/ 	.dword	_ZN39_INTERNAL_dbd092da_4_k_cu_788e4862_83834cuda3std3__441_GLOBAL__N__dbd092da_4_k_cu_788e4862_83836ignoreE
	.align		8
        /*0038*/ 	.dword	_ZN39_INTERNAL_dbd092da_4_k_cu_788e4862_83834cuda3std3__419piecewise_constructE
	.align		8
        /*0040*/ 	.dword	_ZN39_INTERNAL_dbd092da_4_k_cu_788e4862_83834cuda3std3__48in_placeE
	.align		8
        /*0048*/ 	.dword	_ZN39_INTERNAL_dbd092da_4_k_cu_788e4862_83834cuda3std6ranges3__45__cpo4swapE
	.align		8
        /*0050*/ 	.dword	_ZN39_INTERNAL_dbd092da_4_k_cu_788e4862_83834cuda3std6ranges3__45__cpo9iter_moveE
	.align		8
        /*0058*/ 	.dword	_ZN39_INTERNAL_dbd092da_4_k_cu_788e4862_83834cute7productE
	.align		8
        /*0060*/ 	.dword	_ZN39_INTERNAL_dbd092da_4_k_cu_788e4862_83834cute1_E
	.align		8
        /*0068*/ 	.dword	$str$22
	.align		8
        /*0070*/ 	.dword	$str$23


//--------------------- .text._ZN7cutlass13device_kernelINS_4gemm6kernel13GemmUniversalIN4cute5tupleIJiiiiEEENS1_10collective13CollectiveMmaINS1_34MainloopSm90TmaGmmaWarpSpecializedILi9ENS5_IJNS4_1CILi1EEESB_SB_EEENS1_32KernelTmaWarpSpecializedPingpongEEENS5_IJNSA_ILi64EEENSA_ILi32EEENSA_ILi128EEEEEENS_10bfloat16_tENS5_IJlSB_lEEESJ_SK_NS4_8TiledMMAINS4_8MMA_AtomIJNS4_4SM904GMMA27MMA_64x32x16_F32BF16BF16_SSILNSO_5MajorE0ELSQ_0ELNSO_7ScaleInE1ELSR_1EEEEEENS4_6LayoutISC_NS5_IJNSA_ILi0EEESV_SV_EEEEENS5_IJNS4_10UnderscoreESY_SY_EEEEENS4_13SM90_TMA_LOADENS4_14ComposedLayoutINS4_7SwizzleILi3ELi4ELi3EEENS4_18smem_ptr_flag_bitsILi16EEENSU_INS5_IJNSA_ILi8EEESF_EEENS5_IJSF_SB_EEEEEEEvNS4_8identityES11_S1B_vS1C_EENS_8epilogue10collective6detail29Sm90TmaWarpSpecializedAdapterINS1F_15DefaultEpilogueISJ_SK_SK_NS1E_6thread17LinearCombinationISJ_Li1EffLNS1J_9ScaleType4KindE0ELNS_15FloatRoundStyleE2ESJ_EENS1_15EpilogueDefaultEEEEEvvEEEEvNT_6ParamsE --------------------------
	.section	.text._ZN7cutlass13device_kernelINS_4gemm6kernel13GemmUniversalIN4cute5tupleIJiiiiEEENS1_10collective13CollectiveMmaINS1_34MainloopSm90TmaGmmaWarpSpecializedILi9ENS5_IJNS4_1CILi1EEESB_SB_EEENS1_32KernelTmaWarpSpecializedPingpongEEENS5_IJNSA_ILi64EEENSA_ILi32EEENSA_ILi128EEEEEENS_10bfloat16_tENS5_IJlSB_lEEESJ_SK_NS4_8TiledMMAINS4_8MMA_AtomIJNS4_4SM904GMMA27MMA_64x32x16_F32BF16BF16_SSILNSO_5MajorE0ELSQ_0ELNSO_7ScaleInE1ELSR_1EEEEEENS4_6LayoutISC_NS5_IJNSA_ILi0EEESV_SV_EEEEENS5_IJNS4_10UnderscoreESY_SY_EEEEENS4_13SM90_TMA_LOADENS4_14ComposedLayoutINS4_7SwizzleILi3ELi4ELi3EEENS4_18smem_ptr_flag_bitsILi16EEENSU_INS5_IJNSA_ILi8EEESF_EEENS5_IJSF_SB_EEEEEEEvNS4_8identityES11_S1B_vS1C_EENS_8epilogue10collective6detail29Sm90TmaWarpSpecializedAdapterINS1F_15DefaultEpilogueISJ_SK_SK_NS1E_6thread17LinearCombinationISJ_Li1EffLNS1J_9ScaleType4KindE0ELNS_15FloatRoundStyleE2ESJ_EENS1_15EpilogueDefaultEEEEEvvEEEEvNT_6ParamsE,"ax",@progbits
	.align	128
.text._ZN7cutlass13device_kernelINS_4gemm6kernel13GemmUniversalIN4cute5tupleIJiiiiEEENS1_10collective13CollectiveMmaINS1_34MainloopSm90TmaGmmaWarpSpecializedILi9ENS5_IJNS4_1CILi1EEESB_SB_EEENS1_32KernelTmaWarpSpecializedPingpongEEENS5_IJNSA_ILi64EEENSA_ILi32EEENSA_ILi128EEEEEENS_10bfloat16_tENS5_IJlSB_lEEESJ_SK_NS4_8TiledMMAINS4_8MMA_AtomIJNS4_4SM904GMMA27MMA_64x32x16_F32BF16BF16_SSILNSO_5MajorE0ELSQ_0ELNSO_7ScaleInE1ELSR_1EEEEEENS4_6LayoutISC_NS5_IJNSA_ILi0EEESV_SV_EEEEENS5_IJNS4_10UnderscoreESY_SY_EEEEENS4_13SM90_TMA_LOADENS4_14ComposedLayoutINS4_7SwizzleILi3ELi4ELi3EEENS4_18smem_ptr_flag_bitsILi16EEENSU_INS5_IJNSA_ILi8EEESF_EEENS5_IJSF_SB_EEEEEEEvNS4_8identityES11_S1B_vS1C_EENS_8epilogue10collective6detail29Sm90TmaWarpSpecializedAdapterINS1F_15DefaultEpilogueISJ_SK_SK_NS1E_6thread17LinearCombinationISJ_Li1EffLNS1J_9ScaleType4KindE0ELNS_15FloatRoundStyleE2ESJ_EENS1_15EpilogueDefaultEEEEEvvEEEEvNT_6ParamsE:
        .type           _ZN7cutlass13device_kernelINS_4gemm6kernel13GemmUniversalIN4cute5tupleIJiiiiEEENS1_10collective13CollectiveMmaINS1_34MainloopSm90TmaGmmaWarpSpecializedILi9ENS5_IJNS4_1CILi1EEESB_SB_EEENS1_32KernelTmaWarpSpecializedPingpongEEENS5_IJNSA_ILi64EEENSA_ILi32EEENSA_ILi128EEEEEENS_10bfloat16_tENS5_IJlSB_lEEESJ_SK_NS4_8TiledMMAINS4_8MMA_AtomIJNS4_4SM904GMMA27MMA_64x32x16_F32BF16BF16_SSILNSO_5MajorE0ELSQ_0ELNSO_7ScaleInE1ELSR_1EEEEEENS4_6LayoutISC_NS5_IJNSA_ILi0EEESV_SV_EEEEENS5_IJNS4_10UnderscoreESY_SY_EEEEENS4_13SM90_TMA_LOADENS4_14ComposedLayoutINS4_7SwizzleILi3ELi4ELi3EEENS4_18smem_ptr_flag_bitsILi16EEENSU_INS5_IJNSA_ILi8EEESF_EEENS5_IJSF_SB_EEEEEEEvNS4_8identityES11_S1B_vS1C_EENS_8epilogue10collective6detail29Sm90TmaWarpSpecializedAdapterINS1F_15DefaultEpilogueISJ_SK_SK_NS1E_6thread17LinearCombinationISJ_Li1EffLNS1J_9ScaleType4KindE0ELNS_15FloatRoundStyleE2ESJ_EENS1_15EpilogueDefaultEEEEEvvEEEEvNT_6ParamsE,@function
        .size           _ZN7cutlass13device_kernelINS_4gemm6kernel13GemmUniversalIN4cute5tupleIJiiiiEEENS1_10collective13CollectiveMmaINS1_34MainloopSm90TmaGmmaWarpSpecializedILi9ENS5_IJNS4_1CILi1EEESB_SB_EEENS1_32KernelTmaWarpSpecializedPingpongEEENS5_IJNSA_ILi64EEENSA_ILi32EEENSA_ILi128EEEEEENS_10bfloat16_tENS5_IJlSB_lEEESJ_SK_NS4_8TiledMMAINS4_8MMA_AtomIJNS4_4SM904GMMA27MMA_64x32x16_F32BF16BF16_SSILNSO_5MajorE0ELSQ_0ELNSO_7ScaleInE1ELSR_1EEEEEENS4_6LayoutISC_NS5_IJNSA_ILi0EEESV_SV_EEEEENS5_IJNS4_10UnderscoreESY_SY_EEEEENS4_13SM90_TMA_LOADENS4_14ComposedLayoutINS4_7SwizzleILi3ELi4ELi3EEENS4_18smem_ptr_flag_bitsILi16EEENSU_INS5_IJNSA_ILi8EEESF_EEENS5_IJSF_SB_EEEEEEEvNS4_8identityES11_S1B_vS1C_EENS_8epilogue10collective6detail29Sm90TmaWarpSpecializedAdapterINS1F_15DefaultEpilogueISJ_SK_SK_NS1E_6thread17LinearCombinationISJ_Li1EffLNS1J_9ScaleType4KindE0ELNS_15FloatRoundStyleE2ESJ_EENS1_15EpilogueDefaultEEEEEvvEEEEvNT_6ParamsE,(.L_x_112 - _ZN7cutlass13device_kernelINS_4gemm6kernel13GemmUniversalIN4cute5tupleIJiiiiEEENS1_10collective13CollectiveMmaINS1_34MainloopSm90TmaGmmaWarpSpecializedILi9ENS5_IJNS4_1CILi1EEESB_SB_EEENS1_32KernelTmaWarpSpecializedPingpongEEENS5_IJNSA_ILi64EEENSA_ILi32EEENSA_ILi128EEEEEENS_10bfloat16_tENS5_IJlSB_lEEESJ_SK_NS4_8TiledMMAINS4_8MMA_AtomIJNS4_4SM904GMMA27MMA_64x32x16_F32BF16BF16_SSILNSO_5MajorE0ELSQ_0ELNSO_7ScaleInE1ELSR_1EEEEEENS4_6LayoutISC_NS5_IJNSA_ILi0EEESV_SV_EEEEENS5_IJNS4_10UnderscoreESY_SY_EEEEENS4_13SM90_TMA_LOADENS4_14ComposedLayoutINS4_7SwizzleILi3ELi4ELi3EEENS4_18smem_ptr_flag_bitsILi16EEENSU_INS5_IJNSA_ILi8EEESF_EEENS5_IJSF_SB_EEEEEEEvNS4_8identityES11_S1B_vS1C_EENS_8epilogue10collective6detail29Sm90TmaWarpSpecializedAdapterINS1F_15DefaultEpilogueISJ_SK_SK_NS1E_6thread17LinearCombinationISJ_Li1EffLNS1J_9ScaleType4KindE0ELNS_15FloatRoundStyleE2ESJ_EENS1_15EpilogueDefaultEEEEEvvEEEEvNT_6ParamsE)
        .other          _ZN7cutlass13device_kernelINS_4gemm6kernel13GemmUniversalIN4cute5tupleIJiiiiEEENS1_10collective13CollectiveMmaINS1_34MainloopSm90TmaGmmaWarpSpecializedILi9ENS5_IJNS4_1CILi1EEESB_SB_EEENS1_32KernelTmaWarpSpecializedPingpongEEENS5_IJNSA_ILi64EEENSA_ILi32EEENSA_ILi128EEEEEENS_10bfloat16_tENS5_IJlSB_lEEESJ_SK_NS4_8TiledMMAINS4_8MMA_AtomIJNS4_4SM904GMMA27MMA_64x32x16_F32BF16BF16_SSILNSO_5MajorE0ELSQ_0ELNSO_7ScaleInE1ELSR_1EEEEEENS4_6LayoutISC_NS5_IJNSA_ILi0EEESV_SV_EEEEENS5_IJNS4_10UnderscoreESY_SY_EEEEENS4_13SM90_TMA_LOADENS4_14ComposedLayoutINS4_7SwizzleILi3ELi4ELi3EEENS4_18smem_ptr_flag_bitsILi16EEENSU_INS5_IJNSA_ILi8EEESF_EEENS5_IJSF_SB_EEEEEEEvNS4_8identityES11_S1B_vS1C_EENS_8epilogue10collective6detail29Sm90TmaWarpSpecializedAdapterINS1F_15DefaultEpilogueISJ_SK_SK_NS1E_6thread17LinearCombinationISJ_Li1EffLNS1J_9ScaleType4KindE0ELNS_15FloatRoundStyleE2ESJ_EENS1_15EpilogueDefaultEEEEEvvEEEEvNT_6ParamsE,@"STO_CUDA_ENTRY STV_DEFAULT"
_ZN7cutlass13device_kernelINS_4gemm6kernel13GemmUniversalIN4cute5tupleIJiiiiEEENS1_10collective13CollectiveMmaINS1_34MainloopSm90TmaGmmaWarpSpecializedILi9ENS5_IJNS4_1CILi1EEESB_SB_EEENS1_32KernelTmaWarpSpecializedPingpongEEENS5_IJNSA_ILi64EEENSA_ILi32EEENSA_ILi128EEEEEENS_10bfloat16_tENS5_IJlSB_lEEESJ_SK_NS4_8TiledMMAINS4_8MMA_AtomIJNS4_4SM904GMMA27MMA_64x32x16_F32BF16BF16_SSILNSO_5MajorE0ELSQ_0ELNSO_7ScaleInE1ELSR_1EEEEEENS4_6LayoutISC_NS5_IJNSA_ILi0EEESV_SV_EEEEENS5_IJNS4_10UnderscoreESY_SY_EEEEENS4_13SM90_TMA_LOADENS4_14ComposedLayoutINS4_7SwizzleILi3ELi4ELi3EEENS4_18smem_ptr_flag_bitsILi16EEENSU_INS5_IJNSA_ILi8EEESF_EEENS5_IJSF_SB_EEEEEEEvNS4_8identityES11_S1B_vS1C_EENS_8epilogue10collective6detail29Sm90TmaWarpSpecializedAdapterINS1F_15DefaultEpilogueISJ_SK_SK_NS1E_6thread17LinearCombinationISJ_Li1EffLNS1J_9ScaleType4KindE0ELNS_15FloatRoundStyleE2ESJ_EENS1_15EpilogueDefaultEEEEEvvEEEEvNT_6ParamsE:
[----:B------:R-:W0:Y:S02]  /*0000*/  LDC R1, c[0x0][0x28] ;  /* 0x00000a00ff017b82 */ /* 0x000e240000000800 */
[----:B0-----:R-:W-:Y:S01]  /*0010*/  VIADD R1, R1, 0xfffffff8 ;  /* 0xfffffff801017836 */ /* 0x001fe20000000000 */
[----:B------:R-:W0:Y:S01]  /*0020*/  S2R R4, SR_TID.X ;  /* 0x0000000000047919 */ /* 0x000e220000002100 */
[----:B------:R-:W-:Y:S01]  /*0030*/  ELECT P0, URZ, PT ;  /* 0x00000000003f782f */ /* 0x000fe20003800000 */
[----:B------:R-:W-:Y:S01]  /*0040*/  BSSY B0, `(.L_x_0) ;  /* 0x000000f000007945 */ /* 0x000fe20003800000 */
[--C-:B0-----:R-:W-:Y:S02]  /*0050*/  SHF.R.U32.HI R0, RZ, 0x5, R4.reuse ;  /* 0x00000005ff007819 */ /* 0x101fe40000011604 */
[----:B------:R-:W-:-:S03]  /*0060*/  SHF.R.U32.HI R5, RZ, 0x7, R4 ;  /* 0x00000007ff057819 */ /* 0x000fc60000011604 */
[----:B------:R-:W0:Y:S04]  /*0070*/  SHFL.IDX PT, R2, R0, RZ, 0x1f ;  /* 0x00001fff00027589 */ /* 0x000e2800000e0000 */
[----:B------:R1:W2:Y:S01]  /*0080*/  SHFL.IDX PT, R8, R5, RZ, 0x1f ;  /* 0x00001fff05087589 */ /* 0x0002a200000e0000 */
[----:B0-----:R-:W-:-:S13]  /*0090*/  ISETP.NE.OR P0, PT, R2, RZ, !P0 ;  /* 0x000000ff0200720c */ /* 0x001fda0004705670 */
[----:B-12---:R-:W-:Y:S05]  /*00a0*/  @P0 BRA `(.L_x_1) ;  /* 0x0000000000200947 */ /* 0x006fea0003800000 */
[----:B------:R-:W-:Y:S02]  /*00b0*/  ULDC.64 UR4, c[0x0][0x198] ;  /* 0x0000660000047ab9 */ /* 0x000fe40000000a00 */
[----:B------:R-:W-:Y:S02]  /*00c0*/  UIADD3 UR6, UP0, UR4, 0xf0, URZ ;  /* 0x000000f004067890 */ /* 0x000fe4000ff1e03f */
[----:B------:R-:W-:Y:S02]  /*00d0*/  UIADD3 UR4, UP1, UR4, 0x1f0, URZ ;  /* 0x000001f004047890 */ /* 0x000fe4000ff3e03f */
[----:B------:R-:W-:Y:S02]  /*00e0*/  UIADD3.X UR7, URZ, UR5, URZ, UP0, !UPT ;  /* 0x000000053f077290 */ /* 0x000fe400087fe43f */
[----:B------:R-:W-:-:S07]  /*00f0*/  UIADD3.X UR5, URZ, UR5, URZ, UP1, !UPT ;  /* 0x000000053f057290 */ /* 0x000fce0008ffe43f */
[----:B------:R0:W-:Y:S02]  /*0100*/  UTMACCTL.PF [UR6] ;  /* 0x00000000060079b9 */ /* 0x0001e40008040000 */
[----:B------:R0:W-:Y:S02]  /*0110*/  UTMACCTL.PF [UR4] ;  /* 0x00000000040079b9 */ /* 0x0001e40008040000 */
[----:B0-----:R-:W-:Y:S01]  /*0120*/  NOP ;  /* 0x0000000000007918 */ /* 0x001fe20000000000 */
.L_x_1:
[----:B------:R-:W-:Y:S05]  /*0130*/  BSYNC B0 ;  /* 0x0000000000007941 */ /* 0x000fea0003800000 */
.L_x_0:
[----:B------:R-:W0:Y:S02]  /*0140*/  SHFL.IDX PT, R3, R0, RZ, 0x1f ;  /* 0x00001fff00037589 */ /* 0x000e2400000e0000 */
[----:B0-----:R-:W-:-:S13]  /*0150*/  ISETP.NE.AND P0, PT, R3, RZ, PT ;  /* 0x000000ff0300720c */ /* 0x001fda0003f05270 */
[----:B------:R-:W-:Y:S05]  /*0160*/  @P0 BRA `(.L_x_2) ;  /* 0x00000000008c0947 */ /* 0x000fea0003800000 */
[----:B------:R-:W-:Y:S01]  /*0170*/  ELECT P0, URZ, PT ;  /* 0x00000000003f782f */ /* 0x000fe20003800000 */
[----:B------:R-:W-:-:S12]  /*0180*/  BSSY B0, `(.L_x_2) ;  /* 0x0000021000007945 */ /* 0x000fd80003800000 */
[----:B------:R-:W-:Y:S05]  /*0190*/  @!P0 BRA `(.L_x_3) ;  /* 0x00000000007c8947 */ /* 0x000fea0003800000 */
[----:B------:R-:W0:Y:S01]  /*01a0*/  S2UR UR8, SR_CgaCtaId ;  /* 0x00000000000879c3 */ /* 0x000e220000008800 */
[----:B------:R-:W-:Y:S01]  /*01b0*/  UMOV UR4, 0x400 ;  /* 0x0000040000047882 */ /* 0x000fe20000000000 */
[----:B------:R-:W-:Y:S01]  /*01c0*/  UMOV UR5, 0x1 ;  /* 0x0000000100057882 */ /* 0x000fe20000000000 */
[----:B------:R-:W-:Y:S02]  /*01d0*/  UMOV UR6, 0x80 ;  /* 0x0000008000067882 */ /* 0x000fe40000000000 */
[----:B------:R-:W-:-:S04]  /*01e0*/  UIADD3 UR6, -UR6, 0x100000, URZ ;  /* 0x0010000006067890 */ /* 0x000fc8000fffe13f */
[----:B------:R-:W-:Y:S02]  /*01f0*/  USHF.L.U32 UR7, UR6, 0xb, URZ ;  /* 0x0000000b06077899 */ /* 0x000fe4000800063f */
[----:B------:R-:W-:Y:S02]  /*0200*/  USHF.L.U32 UR6, UR6, 0x1, URZ ;  /* 0x0000000106067899 */ /* 0x000fe4000800063f */
[----:B0-----:R-:W-:Y:S02]  /*0210*/  ULEA UR8, UR8, UR4, 0x18 ;  /* 0x0000000408087291 */ /* 0x001fe4000f8ec03f */
[----:B------:R-:W-:-:S04]  /*0220*/  UIADD3 UR4, -UR5, 0x100000, URZ ;  /* 0x0010000005047890 */ /* 0x000fc8000fffe13f */
[----:B------:R-:W-:Y:S02]  /*0230*/  USHF.L.U32 UR5, UR4, 0xb, URZ ;  /* 0x0000000b04057899 */ /* 0x000fe4000800063f */
[----:B------:R-:W-:Y:S01]  /*0240*/  USHF.L.U32 UR4, UR4, 0x1, URZ ;  /* 0x0000000104047899 */ /* 0x000fe2000800063f */
[----:B------:R-:W0:Y:S11]  /*0250*/  FENCE.VIEW.ASYNC.S ;  /* 0x00000000000073c6 */ /* 0x000e360000000000 */
[----:B0-----:R0:W1:Y:S01]  /*0260*/  SYNCS.EXCH.64 URZ, [UR8], UR4 ;  /* 0x00000004083f75b2 */ /* 0x0010620008000100 */
[----:B------:R0:W2:Y:S01]  /*0270*/  SYNCS.EXCH.64 URZ, [UR8+0x48], UR6 ;  /* 0x00004806083f75b2 */ /* 0x0000a20008000100 */
[----:B------:R0:W3:Y:S01]  /*0280*/  SYNCS.EXCH.64 URZ, [UR8+0x8], UR4 ;  /* 0x00000804083f75b2 */ /* 0x0000e20008000100 */
[----:B------:R0:W4:Y:S01]  /*0290*/  SYNCS.EXCH.64 URZ, [UR8+0x50], UR6 ;  /* 0x00005006083f75b2 */ /* 0x0001220008000100 */
[----:B------:R0:W0:Y:S01]  /*02a0*/  SYNCS.EXCH.64 URZ, [UR8+0x10], UR4 ;  /* 0x00001004083f75b2 */ /* 0x0000220008000100 */
        /* <DEDUP_REMOVED lines=13> */
[----:B------:R-:W-:Y:S01]  /*0380*/  NOP ;  /* 0x0000000000007918 */ /* 0x000fe20000000000 */
.L_x_3:
[----:B0-----:R-:W-:Y:S05]  /*0390*/  BSYNC B0 ;  /* 0x0000000000007941 */ /* 0x001fea0003800000 */
.L_x_2:
[----:B------:R-:W0:Y:S01]  /*03a0*/  SHFL.IDX PT, R6, R0, RZ, 0x1f ;  /* 0x00001fff00067589 */ /* 0x000e2200000e0000 */
[----:B------:R-:W-:Y:S01]  /*03b0*/  ELECT P0, URZ, PT ;  /* 0x00000000003f782f */ /* 0x000fe20003800000 */
[----:B------:R-:W-:Y:S01]  /*03c0*/  NOP ;  /* 0x0000000000007918 */ /* 0x000fe20000000000 */
[----:B------:R-:W-:Y:S01]  /*03d0*/  ELECT P1, URZ, PT ;  /* 0x00000000003f782f */ /* 0x000fe20003820000 */
[----:B------:R-:W5:Y:S01]  /*03e0*/  SHFL.IDX PT, R3, R0, RZ, 0x1f ;  /* 0x00001fff00037589 */ /* 0x000f6200000e0000 */
[----:B------:R-:W-:Y:S01]  /*03f0*/  UMOV UR4, 0x20 ;  /* 0x0000002000047882 */ /* 0x000fe20000000000 */
[----:B------:R-:W-:Y:S01]  /*0400*/  UMOV UR11, 0x80 ;  /* 0x00000080000b7882 */ /* 0x000fe20000000000 */
[----:B------:R-:W-:Y:S01]  /*0410*/  NOP ;  /* 0x0000000000007918 */ /* 0x000fe20000000000 */
[C---:B------:R-:W-:Y:S01]  /*0420*/  VIADD R33, R8.reuse, 0xffffffff ;  /* 0xffffffff08217836 */ /* 0x040fe20000000000 */
[----:B------:R-:W1:Y:S01]  /*0430*/  SHFL.IDX PT, R5, R5, RZ, 0x1f ;  /* 0x00001fff05057589 */ /* 0x000e6200000e0000 */
[----:B------:R-:W-:Y:S01]  /*0440*/  ULDC.64 UR36, c[0x0][0x208] ;  /* 0x0000820000247ab9 */ /* 0x000fe20000000a00 */
[----:B------:R-:W-:-:S02]  /*0450*/  ISETP.NE.AND P2, PT, R8, RZ, PT ;  /* 0x000000ff0800720c */ /* 0x000fc40003f45270 */
[----:B------:R-:W-:Y:S02]  /*0460*/  ISETP.GE.U32.AND P3, PT, R33, 0x2, PT ;  /* 0x000000022100780c */ /* 0x000fe40003f66070 */
[----:B0-----:R-:W-:Y:S02]  /*0470*/  ISETP.NE.OR P0, PT, R6, RZ, !P0 ;  /* 0x000000ff0600720c */ /* 0x001fe40004705670 */
[----:B-----5:R-:W-:Y:S02]  /*0480*/  ISETP.NE.OR P1, PT, R3, RZ, !P1 ;  /* 0x000000ff0300720c */ /* 0x020fe40004f25670 */
[----:B------:R-:W-:-:S04]  /*0490*/  SHF.R.S32.HI R3, RZ, 0x1f, R2 ;  /* 0x0000001fff037819 */ /* 0x000fc80000011402 */
[----:B------:R-:W-:-:S05]  /*04a0*/  LEA.HI R3, R3, R2, RZ, 0x2 ;  /* 0x0000000203037211 */ /* 0x000fca00078f10ff */
[----:B------:R-:W-:Y:S01]  /*04b0*/  VOTEU.ALL UP0, P0 ;  /* 0x00000000003f7886 */ /* 0x000fe20000000000 */
[----:B------:R-:W-:Y:S01]  /*04c0*/  LOP3.LUT R3, R3, 0xfffffffc, RZ, 0xc0, !PT ;  /* 0xfffffffc03037812 */ /* 0x000fe200078ec0ff */
[----:B------:R-:W-:-:S03]  /*04d0*/  VOTEU.ALL UP1, P1 ;  /* 0x00000000003f7886 */ /* 0x000fc60000820000 */
[----:B------:R-:W0:Y:S01]  /*04e0*/  @!UP0 S2UR UR7, SR_CgaCtaId ;  /* 0x00000000000789c3 */ /* 0x000e220000008800 */
[----:B------:R-:W-:Y:S01]  /*04f0*/  @!UP0 UMOV UR6, 0x400 ;  /* 0x0000040000068882 */ /* 0x000fe20000000000 */
[----:B------:R-:W-:-:S04]  /*0500*/  @!UP0 UIADD3 UR4, -UR4, 0x100000, URZ ;  /* 0x0010000004048890 */ /* 0x000fc8000fffe13f */
[----:B------:R-:W-:Y:S02]  /*0510*/  @!UP0 USHF.L.U32 UR5, UR4, 0xb, URZ ;  /* 0x0000000b04058899 */ /* 0x000fe4000800063f */
[----:B------:R-:W-:Y:S01]  /*0520*/  @!UP0 USHF.L.U32 UR4, UR4, 0x1, URZ ;  /* 0x0000000104048899 */ /* 0x000fe2000800063f */
[----:B------:R-:W-:Y:S01]  /*0530*/  IMAD.IADD R0, R2, 0x1, -R3 ;  /* 0x0000000102007824 */ /* 0x000fe200078e0a03 */
[----:B------:R-:W-:Y:S01]  /*0540*/  @!UP1 UMOV UR9, 0x400 ;  /* 0x0000040000099882 */ /* 0x000fe20000000000 */
[----:B------:R-:W-:Y:S01]  /*0550*/  VOTEU.ALL UP2, P1 ;  /* 0x00000000003f7886 */ /* 0x000fe20000840000 */
[----:B------:R-:W-:Y:S01]  /*0560*/  VOTEU.ALL UP3, P1 ;  /* 0x00000000003f7886 */ /* 0x000fe20000860000 */
[----:B------:R-:W-:Y:S01]  /*0570*/  VOTEU.ALL UP4, P1 ;  /* 0x00000000003f7886 */ /* 0x000fe20000880000 */
[----:B------:R-:W5:Y:S01]  /*0580*/  @!UP1 S2UR UR10, SR_CgaCtaId ;  /* 0x00000000000a99c3 */ /* 0x000f620000008800 */
[----:B------:R-:W-:Y:S01]  /*0590*/  VOTEU.ALL UP5, P1 ;  /* 0x00000000003f7886 */ /* 0x000fe200008a0000 */
[----:B------:R-:W-:-:S04]  /*05a0*/  SHF.R.S32.HI R3, RZ, 0x1f, R4 ;  /* 0x0000001fff037819 */ /* 0x000fc80000011404 */
[----:B------:R-:W-:-:S04]  /*05b0*/  LEA.HI R3, R3, R4, RZ, 0x7 ;  /* 0x0000000403037211 */ /* 0x000fc800078f38ff */
[----:B------:R-:W-:-:S05]  /*05c0*/  LOP3.LUT R3, R3, 0xffffff80, RZ, 0xc0, !PT ;  /* 0xffffff8003037812 */ /* 0x000fca00078ec0ff */
[----:B------:R-:W-:Y:S01]  /*05d0*/  IMAD.IADD R3, R4, 0x1, -R3 ;  /* 0x0000000104037824 */ /* 0x000fe200078e0a03 */
[----:B0-----:R-:W-:Y:S02]  /*05e0*/  @!UP0 ULEA UR8, UR7, UR6, 0x18 ;  /* 0x0000000607088291 */ /* 0x001fe4000f8ec03f */
[----:B------:R-:W-:-:S04]  /*05f0*/  @!UP1 UIADD3 UR6, -UR11, 0x100000, URZ ;  /* 0x001000000b069890 */ /* 0x000fc8000fffe13f */
[----:B------:R-:W-:Y:S02]  /*0600*/  @!UP1 USHF.L.U32 UR7, UR6, 0xb, URZ ;  /* 0x0000000b06079899 */ /* 0x000fe4000800063f */
[----:B------:R-:W-:Y:S01]  /*0610*/  @!UP1 USHF.L.U32 UR6, UR6, 0x1, URZ ;  /* 0x0000000106069899 */ /* 0x000fe2000800063f */
[----:B------:R-:W-:Y:S01]  /*0620*/  VOTEU.ALL UP0, P0 ;  /* 0x00000000003f7886 */ /* 0x000fe20000000000 */
[----:B-----5:R-:W-:Y:S01]  /*0630*/  @!UP1 ULEA UR9, UR10, UR9, 0x18 ;  /* 0x000000090a099291 */ /* 0x020fe2000f8ec03f */
[----:B------:R-:W-:Y:S02]  /*0640*/  VOTEU.ALL UP1, P0 ;  /* 0x00000000003f7886 */ /* 0x000fe40000020000 */
[----:B------:R-:W-:Y:S01]  /*0650*/  ULDC.64 UR10, c[0x0][0x598] ;  /* 0x00016600000a7ab9 */ /* 0x000fe20000000a00 */
[----:B------:R-:W-:Y:S01]  /*0660*/  ISETP.NE.AND P0, PT, R0, 0x3, PT ;  /* 0x000000030000780c */ /* 0x000fe20003f05270 */
[----:B------:R-:W0:Y:S02]  /*0670*/  FENCE.VIEW.ASYNC.S ;  /* 0x00000000000073c6 */ /* 0x000e240000000000 */
[----:B0-----:R0:W1:Y:S01]  /*0680*/  @!UP0 SYNCS.EXCH.64 URZ, [UR8+0xc0], UR4 ;  /* 0x0000c004083f85b2 */ /* 0x0010620008000100 */
[----:B------:R-:W-:-:S02]  /*0690*/  ISETP.NE.U32.AND P1, PT, RZ, UR10, PT ;  /* 0x0000000aff007c0c */ /* 0x000fc4000bf25070 */
[----:B------:R-:W-:Y:S02]  /*06a0*/  ISETP.EQ.OR P0, PT, R0, RZ, !P0 ;  /* 0x000000ff0000720c */ /* 0x000fe40004702670 */
[----:B------:R-:W-:Y:S02]  /*06b0*/  ISETP.NE.AND.EX P1, PT, RZ, UR11, PT, P1 ;  /* 0x0000000bff007c0c */ /* 0x000fe4000bf25310 */
[----:B------:R-:W-:-:S04]  /*06c0*/  ISETP.EQ.AND P0, PT, R8, RZ, P0 ;  /* 0x000000ff0800720c */ /* 0x000fc80000702270 */
[----:B------:R-:W-:-:S04]  /*06d0*/  SEL R16, RZ, 0x1, !P0 ;  /* 0x00000001ff107807 */ /* 0x000fc80004000000 */
[----:B------:R-:W-:Y:S01]  /*06e0*/  SEL R16, R16, 0x2, P3 ;  /* 0x0000000210107807 */ /* 0x000fe20001800000 */
[----:B------:R0:W1:Y:S01]  /*06f0*/  @!UP1 SYNCS.EXCH.64 URZ, [UR8+0xc8], UR4 ;  /* 0x0000c804083f95b2 */ /* 0x0000620008000100 */
[----:B------:R-:W-:Y:S01]  /*0700*/  NOP ;  /* 0x0000000000007918 */ /* 0x000fe20000000000 */
[----:B------:R0:W1:Y:S01]  /*0710*/  @!UP2 SYNCS.EXCH.64 URZ, [UR9+0xa0], UR6 ;  /* 0x0000a006093fa5b2 */ /* 0x0000620008000100 */
[----:B------:R0:W1:Y:S01]  /*0720*/  @!UP3 SYNCS.EXCH.64 URZ, [UR9+0xa8], UR6 ;  /* 0x0000a806093fb5b2 */ /* 0x0000620008000100 */
[----:B------:R0:W1:Y:S01]  /*0730*/  @!UP4 SYNCS.EXCH.64 URZ, [UR9+0xb0], UR6 ;  /* 0x0000b006093fc5b2 */ /* 0x0000620008000100 */
[----:B------:R0:W1:Y:S01]  /*0740*/  @!UP5 SYNCS.EXCH.64 URZ, [UR9+0xb8], UR6 ;  /* 0x0000b806093fd5b2 */ /* 0x0000620008000100 */
[----:B------:R-:W-:Y:S01]  /*0750*/  NOP ;  /* 0x0000000000007918 */ /* 0x000fe20000000000 */
[----:B-1234-:R-:W-:Y:S06]  /*0760*/  BAR.SYNC.DEFER_BLOCKING 0x0 ;  /* 0x0000000000007b1d */ /* 0x01efec0000010000 */
[----:B0-----:R-:W-:Y:S05]  /*0770*/  @!P1 BRA `(.L_x_4) ;  /* 0x00000000001c9947 */ /* 0x001fea0003800000 */
[----:B------:R-:W0:Y:S02]  /*0780*/  LDC.64 R6, c[0x0][0x598] ;  /* 0x00016600ff067b82 */ /* 0x000e240000000a00 */
[----:B0-----:R-:W2:Y:S02]  /*0790*/  LDG.E.64 R6, desc[UR36][R6.64] ;  /* 0x0000002406067981 */ /* 0x001ea4000c1e1b00 */
[----:B--2---:R-:W-:-:S04]  /*07a0*/  ISETP.NE.U32.AND P0, PT, R6, RZ, PT ;  /* 0x000000ff0600720c */ /* 0x004fc80003f05070 */
[----:B------:R-:W-:-:S13]  /*07b0*/  ISETP.NE.AND.EX P0, PT, R7, RZ, PT, P0 ;  /* 0x000000ff0700720c */ /* 0x000fda0003f05300 */
[----:B------:R-:W-:Y:S05]  /*07c0*/  @!P0 BRA `(.L_x_4) ;  /* 0x0000000000088947 */ /* 0x000fea0003800000 */
[----:B------:R1:W5:Y:S01]  /*07d0*/  LD.E R40, desc[UR36][R6.64] ;  /* 0x0000002406287980 */ /* 0x000362000c101900 */
[----:B------:R-:W-:Y:S05]  /*07e0*/  BRA `(.L_x_5) ;  /* 0x0000000000247947 */ /* 0x000fea0003800000 */
.L_x_4:
[----:B------:R-:W-:Y:S02]  /*07f0*/  ULDC.64 UR4, c[0x0][0x588] ;  /* 0x0001620000047ab9 */ /* 0x000fe40000000a00 */
[----:B------:R-:W-:-:S04]  /*0800*/  ISETP.NE.U32.AND P0, PT, RZ, UR4, PT ;  /* 0x00000004ff007c0c */ /* 0x000fc8000bf05070 */
[----:B------:R-:W-:-:S13]  /*0810*/  ISETP.NE.AND.EX P0, PT, RZ, UR5, PT, P0 ;  /* 0x00000005ff007c0c */ /* 0x000fda000bf05300 */
[----:B------:R-:W-:Y:S05]  /*0820*/  @!P0 BRA `(.L_x_6) ;  /* 0x00000000000c8947 */ /* 0x000fea0003800000 */
[----:B------:R-:W0:Y:S02]  /*0830*/  LDC.64 R40, c[0x0][0x588] ;  /* 0x00016200ff287b82 */ /* 0x000e240000000a00 */
[----:B0-----:R0:W5:Y:S01]  /*0840*/  LDG.E R40, desc[UR36][R40.64] ;  /* 0x0000002428287981 */ /* 0x001162000c1e1900 */
[----:B------:R-:W-:Y:S05]  /*0850*/  BRA `(.L_x_5) ;  /* 0x0000000000087947 */ /* 0x000fea0003800000 */
.L_x_6:
[----:B------:R-:W-:Y:S02]  /*0860*/  ULDC UR4, c[0x0][0x580] ;  /* 0x0001600000047ab9 */ /* 0x000fe40000000800 */
[----:B------:R-:W-:-:S07]  /*0870*/  IMAD.U32 R40, RZ, RZ, UR4 ;  /* 0x00000004ff287e24 */ /* 0x000fce000f8e00ff */
.L_x_5:
[----:B------:R-:W-:Y:S02]  /*0880*/  ULDC.64 UR4, c[0x0][0x5a0] ;  /* 0x0001680000047ab9 */ /* 0x000fe40000000a00 */
[----:B------:R-:W-:-:S04]  /*0890*/  ISETP.NE.U32.AND P0, PT, RZ, UR4, PT ;  /* 0x00000004ff007c0c */ /* 0x000fc8000bf05070 */
[----:B------:R-:W-:-:S13]  /*08a0*/  ISETP.NE.AND.EX P0, PT, RZ, UR5, PT, P0 ;  /* 0x00000005ff007c0c */ /* 0x000fda000bf05300 */
[----:B------:R-:W-:Y:S05]  /*08b0*/  @!P0 BRA `(.L_x_7) ;  /* 0x00000000001c8947 */ /* 0x000fea0003800000 */
[----:B-1----:R-:W1:Y:S02]  /*08c0*/  LDC.64 R6, c[0x0][0x5a0] ;  /* 0x00016800ff067b82 */ /* 0x002e640000000a00 */
[----:B-1----:R-:W2:Y:S02]  /*08d0*/  LDG.E.64 R6, desc[UR36][R6.64] ;  /* 0x0000002406067981 */ /* 0x002ea4000c1e1b00 */
[----:B--2---:R-:W-:-:S04]  /*08e0*/  ISETP.NE.U32.AND P0, PT, R6, RZ, PT ;  /* 0x000000ff0600720c */ /* 0x004fc80003f05070 */
[----:B------:R-:W-:-:S13]  /*08f0*/  ISETP.NE.AND.EX P0, PT, R7, RZ, PT, P0 ;  /* 0x000000ff0700720c */ /* 0x000fda0003f05300 */
[----:B------:R-:W-:Y:S05]  /*0900*/  @!P0 BRA `(.L_x_7) ;  /* 0x0000000000088947 */ /* 0x000fea0003800000 */
[----:B0-----:R2:W5:Y:S01]  /*0910*/  LD.E R41, desc[UR36][R6.64] ;  /* 0x0000002406297980 */ /* 0x001562000c101900 */
[----:B------:R-:W-:Y:S05]  /*0920*/  BRA `(.L_x_8) ;  /* 0x0000000000247947 */ /* 0x000fea0003800000 */
.L_x_7:
[----:B------:R-:W-:Y:S02]  /*0930*/  ULDC.64 UR4, c[0x0][0x590] ;  /* 0x0001640000047ab9 */ /* 0x000fe40000000a00 */
[----:B------:R-:W-:-:S04]  /*0940*/  ISETP.NE.U32.AND P0, PT, RZ, UR4, PT ;  /* 0x00000004ff007c0c */ /* 0x000fc8000bf05070 */
[----:B------:R-:W-:-:S13]  /*0950*/  ISETP.NE.AND.EX P0, PT, RZ, UR5, PT, P0 ;  /* 0x00000005ff007c0c */ /* 0x000fda000bf05300 */
[----:B------:R-:W-:Y:S05]  /*0960*/  @!P0 BRA `(.L_x_9) ;  /* 0x00000000000c8947 */ /* 0x000fea0003800000 */
[----:B-1----:R-:W0:Y:S02]  /*0970*/  LDC.64 R6, c[0x0][0x590] ;  /* 0x00016400ff067b82 */ /* 0x002e240000000a00 */
[----:B0-----:R0:W5:Y:S01]  /*0980*/  LDG.E R41, desc[UR36][R6.64] ;  /* 0x0000002406297981 */ /* 0x001162000c1e1900 */
[----:B------:R-:W-:Y:S05]  /*0990*/  BRA `(.L_x_8) ;  /* 0x0000000000087947 */ /* 0x000fea0003800000 */
.L_x_9:
[----:B------:R-:W-:Y:S02]  /*09a0*/  ULDC UR4, c[0x0][0x584] ;  /* 0x0001610000047ab9 */ /* 0x000fe40000000800 */
[----:B0-----:R-:W-:-:S07]  /*09b0*/  IMAD.U32 R41, RZ, RZ, UR4 ;  /* 0x00000004ff297e24 */ /* 0x001fce000f8e00ff */
.L_x_8:
[----:B------:R-:W3:Y:S01]  /*09c0*/  LDC R2, c[0x0][0x65c] ;  /* 0x00019700ff027b82 */ /* 0x000ee20000000800 */
[----:B------:R-:W4:Y:S01]  /*09d0*/  S2R R15, SR_CTAID.Y ;  /* 0x00000000000f7919 */ /* 0x000f220000002600 */
[----:B------:R-:W-:Y:S01]  /*09e0*/  ISETP.NE.AND P0, PT, R8, 0x2, PT ;  /* 0x000000020800780c */ /* 0x000fe20003f05270 */
[----:B------:R-:W-:Y:S01]  /*09f0*/  ULDC UR6, c[0x0][0x28c] ;  /* 0x0000a30000067ab9 */ /* 0x000fe20000000800 */
[----:B------:R-:W-:Y:S01]  /*0a00*/  UMOV UR38, URZ ;  /* 0x0000003f00267c82 */ /* 0x000fe20008000000 */
[----:B012---:R-:W0:Y:S01]  /*0a10*/  S2R R6, SR_CTAID.X ;  /* 0x0000000000067919 */ /* 0x007e220000002500 */
[----:B------:R-:W-:Y:S01]  /*0a20*/  UIADD3 UR6, UR6, 0x7f, URZ ;  /* 0x0000007f06067890 */ /* 0x000fe2000fffe03f */
[----:B------:R-:W-:Y:S01]  /*0a30*/  UMOV UR39, URZ ;  /* 0x0000003f00277c82 */ /* 0x000fe20008000000 */
[----:B------:R-:W-:Y:S02]  /*0a40*/  ULDC.64 UR8, c[0x0][0x650] ;  /* 0x0001940000087ab9 */ /* 0x000fe40000000a00 */
[----:B------:R-:W-:-:S04]  /*0a50*/  USHF.R.S32.HI UR7, URZ, 0x1f, UR6 ;  /* 0x0000001f3f077899 */ /* 0x000fc80008011406 */
[----:B------:R-:W-:-:S04]  /*0a60*/  ULEA.HI UR7, UR7, UR6, URZ, 0x7 ;  /* 0x0000000607077291 */ /* 0x000fc8000f8f383f */
[----:B------:R-:W-:Y:S01]  /*0a70*/  USHF.R.S32.HI UR40, URZ, 0x7, UR7 ;  /* 0x000000073f287899 */ /* 0x000fe20008011407 */
[----:B---3--:R-:W-:-:S13]  /*0a80*/  ISETP.NE.AND P1, PT, R2, 0x1, PT ;  /* 0x000000010200780c */ /* 0x008fda0003f25270 */
[----:B------:R-:W0:Y:S01]  /*0a90*/  @P1 LDC R19, c[0x0][0x10] ;  /* 0x00000400ff131b82 */ /* 0x000e220000000800 */
[----:B----4-:R-:W-:Y:S02]  /*0aa0*/  @P1 IMAD.MOV.U32 R8, RZ, RZ, R15 ;  /* 0x000000ffff081224 */ /* 0x010fe400078e000f */
[----:B------:R-:W-:Y:S02]  /*0ab0*/  @P1 IMAD.MOV.U32 R9, RZ, RZ, RZ ;  /* 0x000000ffff091224 */ /* 0x000fe400078e00ff */
[----:B------:R-:W-:-:S03]  /*0ac0*/  @P1 IMAD.MOV.U32 R7, RZ, RZ, RZ ;  /* 0x000000ffff071224 */ /* 0x000fc600078e00ff */
[----:B------:R-:W1:Y:S01]  /*0ad0*/  @!P1 LDC R11, c[0x0][0xc] ;  /* 0x00000300ff0b9b82 */ /* 0x000e620000000800 */
[----:B------:R-:W-:Y:S01]  /*0ae0*/  ULDC UR4, c[0x0][0xc] ;  /* 0x0000030000047ab9 */ /* 0x000fe20000000800 */
[----:B------:R-:W-:Y:S02]  /*0af0*/  ULDC UR5, c[0x0][0x10] ;  /* 0x0000040000057ab9 */ /* 0x000fe40000000800 */
[----:B------:R-:W-:-:S04]  /*0b00*/  UIMAD.WIDE.U32 UR4, UR4, UR5, URZ ;  /* 0x00000005040472a5 */ /* 0x000fc8000f8e003f */
[----:B------:R-:W2:Y:S01]  /*0b10*/  LDC R10, c[0x0][0x14] ;  /* 0x00000500ff0a7b82 */ /* 0x000ea20000000800 */
[----:B0-----:R-:W-:-:S04]  /*0b20*/  @P1 IMAD.WIDE.U32 R18, R6, R19, R8 ;  /* 0x0000001306121225 */ /* 0x001fc800078e0008 */
[----:B------:R-:W-:Y:S02]  /*0b30*/  @P1 IMAD.IADD R2, R19, 0x1, R7 ;  /* 0x0000000113021824 */ /* 0x000fe400078e0207 */
[----:B------:R-:W-:Y:S02]  /*0b40*/  IMAD.MOV.U32 R7, RZ, RZ, RZ ;  /* 0x000000ffff077224 */ /* 0x000fe400078e00ff */
[----:B-1----:R-:W-:-:S04]  /*0b50*/  @!P1 IMAD.WIDE.U32 R8, R11, R15, R6 ;  /* 0x0000000f0b089225 */ /* 0x002fc800078e0006 */
[----:B------:R-:W-:Y:S02]  /*0b60*/  @!P1 IMAD.MOV.U32 R18, RZ, RZ, R8 ;  /* 0x000000ffff129224 */ /* 0x000fe400078e0008 */
[----:B--2---:R-:W-:-:S04]  /*0b70*/  IMAD.WIDE.U32 R12, R10, UR4, RZ ;  /* 0x000000040a0c7c25 */ /* 0x004fc8000f8e00ff */
[----:B------:R-:W-:Y:S01]  /*0b80*/  IMAD R23, R10, UR5, RZ ;  /* 0x000000050a177c24 */ /* 0x000fe2000f8e02ff */
[----:B------:R0:W-:Y:S01]  /*0b90*/  STL.64 [R1], R12 ;  /* 0x0000000c01007387 */ /* 0x0001e20000100a00 */
[----:B------:R-:W-:Y:S02]  /*0ba0*/  @!P1 IMAD.MOV.U32 R2, RZ, RZ, R9 ;  /* 0x000000ffff029224 */ /* 0x000fe400078e0009 */
[----:B------:R-:W-:Y:S01]  /*0bb0*/  IMAD.IADD R23, R13, 0x1, R23 ;  /* 0x000000010d177824 */ /* 0x000fe200078e0217 */
[----:B------:R-:W-:Y:S06]  /*0bc0*/  @P0 BRA `(.L_x_10) ;  /* 0x0000000000200947 */ /* 0x000fec0003800000 */
[----:B------:R-:W-:Y:S01]  /*0bd0*/  UISETP.GE.U32.AND UP0, UPT, UR40, 0x9, UPT ;  /* 0x000000092800788c */ /* 0x000fe2000bf06070 */
[----:B------:R-:W-:Y:S01]  /*0be0*/  IADD3 R18, P0, R18, R12, RZ ;  /* 0x0000000c12127210 */ /* 0x000fe20007f1e0ff */
[----:B------:R-:W-:Y:S01]  /*0bf0*/  UIMAD.WIDE.U32 UR4, UR40, 0x38e38e39, URZ ;  /* 0x38e38e39280478a5 */ /* 0x000fe2000f8e003f */
[----:B------:R-:W-:-:S03]  /*0c00*/  UMOV UR39, URZ ;  /* 0x0000003f00277c82 */ /* 0x000fc60008000000 */
[----:B------:R-:W-:Y:S01]  /*0c10*/  USHF.R.U32.HI UR4, URZ, 0x1, UR5 ;  /* 0x000000013f047899 */ /* 0x000fe20008011605 */
[----:B------:R-:W-:-:S03]  /*0c20*/  IMAD.X R2, R23, 0x1, R2, P0 ;  /* 0x0000000117027824 */ /* 0x000fc600000e0602 */
[----:B------:R-:W-:Y:S02]  /*0c30*/  UIMAD UR38, UR4, -0x9, UR40 ;  /* 0xfffffff7042678a4 */ /* 0x000fe4000f8e0228 */
[----:B------:R-:W-:-:S12]  /*0c40*/  @UP0 ULOP3.LUT UR39, UR4, 0x1, URZ, 0xc0, !UPT ;  /* 0x0000000104270892 */ /* 0x000fd8000f8ec03f */
.L_x_10:
[----:B------:R-:W-:Y:S01]  /*0c50*/  ISETP.GE.U32.AND P0, PT, R18, UR8, PT ;  /* 0x0000000812007c0c */ /* 0x000fe2000bf06070 */
[----:B------:R-:W-:Y:S01]  /*0c60*/  IMAD.MOV.U32 R19, RZ, RZ, -0x1 ;  /* 0xffffffffff137424 */ /* 0x000fe200078e00ff */
[----:B------:R-:W-:Y:S01]  /*0c70*/  PRMT R8, RZ, 0x7610, R8 ;  /* 0x00007610ff087816 */ /* 0x000fe20000000008 */
[----:B------:R-:W-:Y:S01]  /*0c80*/  IMAD.MOV.U32 R22, RZ, RZ, -0x1 ;  /* 0xffffffffff167424 */ /* 0x000fe200078e00ff */
[----:B------:R-:W-:Y:S01]  /*0c90*/  ISETP.GE.U32.AND.EX P0, PT, R2, UR9, PT, P0 ;  /* 0x0000000902007c0c */ /* 0x000fe2000bf06100 */
[----:B------:R-:W-:-:S12]  /*0ca0*/  IMAD.MOV.U32 R17, RZ, RZ, -0x1 ;  /* 0xffffffffff117424 */ /* 0x000fd800078e00ff */
[----:B------:R-:W-:Y:S05]  /*0cb0*/  @P0 BRA `(.L_x_11) ;  /* 0x00000004005c0947 */ /* 0x000fea0003800000 */
[----:B------:R-:W1:Y:S01]  /*0cc0*/  LDC.64 R20, c[0x0][0x628] ;  /* 0x00018a00ff147b82 */ /* 0x000e620000000a00 */
[----:B------:R-:W-:Y:S02]  /*0cd0*/  IMAD.MOV.U32 R8, RZ, RZ, R18 ;  /* 0x000000ffff087224 */ /* 0x000fe400078e0012 */
[----:B------:R-:W-:-:S05]  /*0ce0*/  IMAD.MOV.U32 R9, RZ, RZ, R2 ;  /* 0x000000ffff097224 */ /* 0x000fca00078e0002 */
[----:B------:R-:W2:Y:S08]  /*0cf0*/  LDC R14, c[0x0][0x630] ;  /* 0x00018c00ff0e7b82 */ /* 0x000eb00000000800 */
[----:B------:R-:W3:Y:S01]  /*0d00*/  LDC.64 R24, c[0x0][0x620] ;  /* 0x00018800ff187b82 */ /* 0x000ee20000000a00 */
[----:B-1----:R-:W-:-:S04]  /*0d10*/  ISETP.NE.U32.AND P0, PT, R20, RZ, PT ;  /* 0x000000ff1400720c */ /* 0x002fc80003f05070 */
[----:B------:R-:W-:-:S13]  /*0d20*/  ISETP.NE.AND.EX P0, PT, R21, RZ, PT, P0 ;  /* 0x000000ff1500720c */ /* 0x000fda0003f05300 */
[----:B--23--:R-:W-:Y:S05]  /*0d30*/  @!P0 BRA `(.L_x_12) ;  /* 0x0000000000288947 */ /* 0x00cfea0003800000 */
[----:B0-----:R-:W0:Y:S02]  /*0d40*/  LDC R13, c[0x0][0x634] ;  /* 0x00018d00ff0d7b82 */ /* 0x001e240000000800 */
[----:B0-----:R-:W-:-:S05]  /*0d50*/  IADD3 R13, P0, R18, R13, RZ ;  /* 0x0000000d120d7210 */ /* 0x001fca0007f1e0ff */
[----:B------:R-:W-:-:S04]  /*0d60*/  IMAD.X R17, RZ, RZ, R2, P0 ;  /* 0x000000ffff117224 */ /* 0x000fc800000e0602 */
[----:B------:R-:W-:-:S04]  /*0d70*/  IMAD.WIDE.U32 R8, R17, R20, RZ ;  /* 0x0000001411087225 */ /* 0x000fc800078e00ff */
[----:B------:R-:W-:-:S04]  /*0d80*/  IMAD.WIDE.U32 R10, P0, R13, R21, R8 ;  /* 0x000000150d0a7225 */ /* 0x000fc80007800008 */
[----:B------:R-:W-:-:S04]  /*0d90*/  IMAD.WIDE.U32 R8, R13, R20, RZ ;  /* 0x000000140d087225 */ /* 0x000fc800078e00ff */
[----:B------:R-:W-:Y:S01]  /*0da0*/  IMAD.X R13, RZ, RZ, RZ, P0 ;  /* 0x000000ffff0d7224 */ /* 0x000fe200000e06ff */
[----:B------:R-:W-:Y:S01]  /*0db0*/  IADD3 RZ, P0, R9, R10, RZ ;  /* 0x0000000a09ff7210 */ /* 0x000fe20007f1e0ff */
[----:B------:R-:W-:-:S04]  /*0dc0*/  IMAD.MOV.U32 R12, RZ, RZ, R11 ;  /* 0x000000ffff0c7224 */ /* 0x000fc800078e000b */
[----:B------:R-:W-:-:S08]  /*0dd0*/  IMAD.WIDE.U32.X R8, R17, R21, R12, P0 ;  /* 0x0000001511087225 */ /* 0x000fd000000e040c */
.L_x_12:
[-CC-:B------:R-:W-:Y:S01]  /*0de0*/  SHF.R.U64 R30, R8, R14.reuse, R9.reuse ;  /* 0x0000000e081e7219 */ /* 0x180fe20000001209 */
[----:B0-----:R-:W0:Y:S01]  /*0df0*/  LDC R12, c[0x0][0x618] ;  /* 0x00018600ff0c7b82 */ /* 0x001e220000000800 */
[----:B------:R-:W-:Y:S01]  /*0e00*/  SHF.R.U32.HI R8, RZ, R14, R9 ;  /* 0x0000000eff087219 */ /* 0x000fe20000011609 */
[----:B------:R-:W-:Y:S01]  /*0e10*/  ULDC UR4, c[0x0][0x150] ;  /* 0x0000540000047ab9 */ /* 0x000fe20000000800 */
[----:B------:R-:W-:Y:S01]  /*0e20*/  IADD3 R13, P0, RZ, -R30, RZ ;  /* 0x8000001eff0d7210 */ /* 0x000fe20007f1e0ff */
[----:B------:R-:W-:Y:S01]  /*0e30*/  IMAD.MOV.U32 R19, RZ, RZ, R2 ;  /* 0x000000ffff137224 */ /* 0x000fe200078e0002 */
[----:B------:R-:W-:-:S03]  /*0e40*/  I2FP.F32.U32 R7, R6 ;  /* 0x0000000600077245 */ /* 0x000fc60000201000 */
[----:B------:R-:W1:Y:S01]  /*0e50*/  LDC.64 R26, c[0x0][0x640] ;  /* 0x00019000ff1a7b82 */ /* 0x000e620000000a00 */
[----:B------:R-:W-:Y:S02]  /*0e60*/  IMAD.X R17, RZ, RZ, ~R8, P0 ;  /* 0x000000ffff117224 */ /* 0x000fe400000e0e08 */
[----:B------:R-:W-:Y:S01]  /*0e70*/  FMUL R7, R7, UR4 ;  /* 0x0000000407077c20 */ /* 0x000fe20008400000 */
[----:B------:R-:W-:Y:S01]  /*0e80*/  IMAD.WIDE.U32 R8, R13, R24, R18 ;  /* 0x000000180d087225 */ /* 0x000fe200078e0012 */
[----:B------:R-:W-:-:S03]  /*0e90*/  ULDC UR4, c[0x0][0x154] ;  /* 0x0000550000047ab9 */ /* 0x000fc60000000800 */
[----:B------:R-:W-:Y:S01]  /*0ea0*/  IMAD R10, R17, R24, RZ ;  /* 0x00000018110a7224 */ /* 0x000fe200078e02ff */
[----:B------:R-:W2:Y:S01]  /*0eb0*/  LDC R14, c[0x0][0x608] ;  /* 0x00018200ff0e7b82 */ /* 0x000ea20000000800 */
[----:B------:R-:W3:Y:S02]  /*0ec0*/  F2I.U32.TRUNC.NTZ R7, R7 ;  /* 0x0000000700077305 */ /* 0x000ee4000020f000 */
[----:B------:R-:W-:-:S04]  /*0ed0*/  IMAD R13, R13, R25, R10 ;  /* 0x000000190d0d7224 */ /* 0x000fc800078e020a */
[----:B------:R-:W-:Y:S01]  /*0ee0*/  IMAD.IADD R9, R9, 0x1, R13 ;  /* 0x0000000109097824 */ /* 0x000fe200078e020d */
[----:B------:R-:W4:Y:S01]  /*0ef0*/  LDC R11, c[0x0][0x144] ;  /* 0x00005100ff0b7b82 */ /* 0x000f220000000800 */
[----:B------:R-:W-:-:S03]  /*0f00*/  IMAD.MOV.U32 R13, RZ, RZ, 0x1 ;  /* 0x00000001ff0d7424 */ /* 0x000fc600078e00ff */
[-C--:B0-----:R-:W-:Y:S02]  /*0f10*/  SHF.R.U64 R22, R8, R12.reuse, R9 ;  /* 0x0000000c08167219 */ /* 0x081fe40000001209 */
[----:B------:R-:W-:Y:S02]  /*0f20*/  I2FP.F32.U32 R8, R15 ;  /* 0x0000000f00087245 */ /* 0x000fe40000201000 */
[----:B------:R-:W0:Y:S01]  /*0f30*/  LDC R24, c[0x0][0x658] ;  /* 0x00019600ff187b82 */ /* 0x000e220000000800 */
[----:B-1----:R-:W-:Y:S01]  /*0f40*/  ISETP.NE.U32.AND P0, PT, R26, RZ, PT ;  /* 0x000000ff1a00720c */ /* 0x002fe20003f05070 */
[----:B---3--:R-:W-:Y:S02]  /*0f50*/  IMAD.MOV R10, RZ, RZ, -R7 ;  /* 0x000000ffff0a7224 */ /* 0x008fe400078e0a07 */
[----:B------:R-:W-:Y:S01]  /*0f60*/  FMUL R8, R8, UR4 ;  /* 0x0000000408087c20 */ /* 0x000fe20008400000 */
[----:B------:R-:W-:Y:S01]  /*0f70*/  SHF.R.U32.HI R7, RZ, R12, R9 ;  /* 0x0000000cff077219 */ /* 0x000fe20000011609 */
[----:B------:R-:W-:Y:S01]  /*0f80*/  IMAD.MOV.U32 R9, RZ, RZ, -0x1 ;  /* 0xffffffffff097424 */ /* 0x000fe200078e00ff */
[----:B------:R-:W-:Y:S01]  /*0f90*/  ISETP.NE.AND.EX P0, PT, R27, RZ, PT, P0 ;  /* 0x000000ff1b00720c */ /* 0x000fe20003f05300 */
[----:B------:R1:W3:Y:S01]  /*0fa0*/  F2I.U32.TRUNC.NTZ R17, R8 ;  /* 0x0000000800117305 */ /* 0x0002e2000020f000 */
[----:B------:R-:W1:Y:S01]  /*0fb0*/  LDC R20, c[0x0][0x148] ;  /* 0x00005200ff147b82 */ /* 0x000e620000000800 */
[----:B--2---:R-:W-:-:S02]  /*0fc0*/  SHF.R.U64 R31, R22, R14, R7 ;  /* 0x0000000e161f7219 */ /* 0x004fc40000001207 */
[----:B------:R-:W-:-:S05]  /*0fd0*/  SHF.R.U32.HI R7, RZ, R14, R7 ;  /* 0x0000000eff077219 */ /* 0x000fca0000011607 */
[----:B------:R-:W2:Y:S01]  /*0fe0*/  LDC R21, c[0x0][0x600] ;  /* 0x00018000ff157b82 */ /* 0x000ea20000000800 */
[----:B----4-:R-:W-:-:S07]  /*0ff0*/  IMAD R12, R11, R10, R6 ;  /* 0x0000000a0b0c7224 */ /* 0x010fce00078e0206 */
[----:B------:R-:W4:Y:S01]  /*1000*/  LDC R25, c[0x0][0x648] ;  /* 0x00019200ff197b82 */ /* 0x000f220000000800 */
[-C--:B0-----:R-:W-:Y:S02]  /*1010*/  SHF.L.U32 R6, R9, R24.reuse, RZ ;  /* 0x0000001809067219 */ /* 0x081fe400000006ff */
[--C-:B------:R-:W-:Y:S02]  /*1020*/  SHF.R.U64 R32, R31, R24, R7.reuse ;  /* 0x000000181f207219 */ /* 0x100fe40000001207 */
[----:B------:R-:W-:Y:S02]  /*1030*/  LOP3.LUT R14, RZ, R6, RZ, 0x33, !PT ;  /* 0x00000006ff0e7212 */ /* 0x000fe400078e33ff */
[-C--:B------:R-:W-:Y:S01]  /*1040*/  SHF.R.U32.HI R7, RZ, R24.reuse, R7 ;  /* 0x00000018ff077219 */ /* 0x080fe20000011607 */
[----:B------:R-:W0:Y:S01]  /*1050*/  LDC R29, c[0x0][0x638] ;  /* 0x00018e00ff1d7b82 */ /* 0x000e220000000800 */
[----:B------:R-:W-:Y:S01]  /*1060*/  SHF.L.U32 R13, R13, R24, RZ ;  /* 0x000000180d0d7219 */ /* 0x000fe200000006ff */
[----:B------:R-:W-:-:S06]  /*1070*/  IMAD.MOV.U32 R6, RZ, RZ, R32 ;  /* 0x000000ffff067224 */ /* 0x000fcc00078e0020 */
[----:B------:R-:W0:Y:S01]  /*1080*/  LDC R28, c[0x0][0x610] ;  /* 0x00018400ff1c7b82 */ /* 0x000e220000000800 */
[----:B-1-3--:R-:W-:Y:S05]  /*1090*/  @!P0 BRA `(.L_x_13) ;  /* 0x0000000000288947 */ /* 0x00afea0003800000 */
[----:B------:R-:W1:Y:S02]  /*10a0*/  LDC R11, c[0x0][0x64c] ;  /* 0x00019300ff0b7b82 */ /* 0x000e640000000800 */
[----:B-1----:R-:W-:-:S05]  /*10b0*/  IADD3 R11, P0, R32, R11, RZ ;  /* 0x0000000b200b7210 */ /* 0x002fca0007f1e0ff */
        /* <DEDUP_REMOVED lines=8> */
.L_x_13:
[----:B----4-:R-:W-:Y:S01]  /*1140*/  SHF.R.U64 R6, R6, R25, R7 ;  /* 0x0000001906067219 */ /* 0x010fe20000001207 */
[----:B--2---:R-:W-:Y:S01]  /*1150*/  VIADD R7, R21, 0xffffffff ;  /* 0xffffffff15077836 */ /* 0x004fe20000000000 */
[----:B------:R-:W-:Y:S01]  /*1160*/  LOP3.LUT R14, R31, R14, RZ, 0xc0, !PT ;  /* 0x0000000e1f0e7212 */ /* 0x000fe200078ec0ff */
[----:B------:R-:W-:Y:S02]  /*1170*/  IMAD.MOV R17, RZ, RZ, -R17 ;  /* 0x000000ffff117224 */ /* 0x000fe400078e0a11 */
[----:B------:R-:W-:Y:S01]  /*1180*/  IMAD.MOV R8, RZ, RZ, -R6 ;  /* 0x000000ffff087224 */ /* 0x000fe200078e0a06 */
[----:B------:R-:W-:Y:S01]  /*1190*/  LOP3.LUT R7, R22, R7, RZ, 0xc0, !PT ;  /* 0x0000000716077212 */ /* 0x000fe200078ec0ff */
[----:B------:R-:W-:Y:S02]  /*11a0*/  IMAD R13, R13, R6, R14 ;  /* 0x000000060d0d7224 */ /* 0x000fe400078e020e */
[----:B------:R-:W-:Y:S02]  /*11b0*/  @P1 IMAD R12, R20, R17, R15 ;  /* 0x00000011140c1224 */ /* 0x000fe400078e020f */
[----:B0-----:R-:W-:-:S02]  /*11c0*/  IMAD R6, R8, R29, R32 ;  /* 0x0000001d08067224 */ /* 0x001fc400078e0220 */
[----:B------:R-:W-:Y:S02]  /*11d0*/  IMAD R12, R13, R28, R12 ;  /* 0x0000001c0d0c7224 */ /* 0x000fe400078e020c */
[----:B------:R-:W-:Y:S02]  /*11e0*/  IMAD R19, R6, R21, R7 ;  /* 0x0000001506137224 */ /* 0x000fe400078e0207 */
[----:B------:R-:W-:Y:S02]  /*11f0*/  IMAD.MOV.U32 R8, RZ, RZ, 0x1 ;  /* 0x00000001ff087424 */ /* 0x000fe400078e00ff */
[----:B------:R-:W-:Y:S01]  /*1200*/  IMAD.MOV.U32 R17, RZ, RZ, R30 ;  /* 0x000000ffff117224 */ /* 0x000fe200078e001e */
[----:B------:R-:W-:Y:S02]  /*1210*/  SEL R22, R19, R12, !P1 ;  /* 0x0000000c13167207 */ /* 0x000fe40004800000 */
[----:B------:R-:W-:-:S07]  /*1220*/  SEL R19, R12, R19, !P1 ;  /* 0x000000130c137207 */ /* 0x000fce0004800000 */
.L_x_11:
[----:B------:R-:W-:Y:S05]  /*1230*/  @!P2 BRA `(.L_x_14) ;  /* 0x0000002800e4a947 */ /* 0x000fea0003800000 */
[----:B------:R-:W-:-:S13]  /*1240*/  ISETP.GT.U32.AND P0, PT, R33, 0x1, PT ;  /* 0x000000012100780c */ /* 0x000fda0003f04070 */
[----:B------:R-:W-:Y:S05]  /*1250*/  @P0 EXIT ;  /* 0x000000000000094d */ /* 0x000fea0003800000 */
.L_x_15:
[----:B------:R-:W-:-:S08]  /*1260*/  NOP ;  /* 0x0000000000007918 */ /* 0x000fd00000000000 */
[----:B------:R-:W1:Y:S02]  /*1270*/  USETMAXREG.TRY_ALLOC.CTAPOOL UP0, 0xe8 ;  /* 0x000000e8000079c8 */ /* 0x000e640008000600 */
[----:B-1----:R-:W-:-:S13]  /*1280*/  PLOP3.LUT P0, PT, PT, PT, UP0, 0x80, 0x0 ;  /* 0x000000000000781c */ /* 0x002fda0003f0f008 */
[----:B------:R-:W-:Y:S05]  /*1290*/  @!P0 BRA `(.L_x_15) ;  /* 0xfffffffc00f08947 */ /* 0x000fea000383ffff */
[----:B------:R-:W-:-:S13]  /*12a0*/  LOP3.LUT P0, RZ, R8, 0xff, RZ, 0xc0, !PT ;  /* 0x000000ff08ff7812 */ /* 0x000fda000780c0ff */
[----:B------:R-:W-:Y:S05]  /*12b0*/  @!P0 EXIT ;  /* 0x000000000000894d */ /* 0x000fea0003800000 */
[----:B------:R-:W1:Y:S01]  /*12c0*/  S2UR UR4, SR_CgaCtaId ;  /* 0x00000000000479c3 */ /* 0x000e620000008800 */
[----:B------:R-:W-:Y:S01]  /*12d0*/  VIADD R6, R5, 0xffffffff ;  /* 0xffffffff05067836 */ /* 0x000fe20000000000 */
[----:B------:R-:W-:Y:S01]  /*12e0*/  SHF.R.S32.HI R0, RZ, 0x1f, R3 ;  /* 0x0000001fff007819 */ /* 0x000fe20000011403 */
[----:B------:R-:W-:Y:S01]  /*12f0*/  UMOV UR41, 0x400 ;  /* 0x0000040000297882 */ /* 0x000fe20000000000 */
[----:B------:R-:W-:Y:S01]  /*1300*/  UISETP.LT.AND UP0, UPT, UR40, 0x1, UPT ;  /* 0x000000012800788c */ /* 0x000fe2000bf01270 */
[----:B------:R-:W-:Y:S01]  /*1310*/  LOP3.LUT R52, R16, 0x1, RZ, 0xfc, !PT ;  /* 0x0000000110347812 */ /* 0x000fe200078efcff */
[----:B------:R-:W-:Y:S01]  /*1320*/  ULDC UR6, c[0x0][0x284] ;  /* 0x0000a10000067ab9 */ /* 0x000fe20000000800 */
[----:B------:R-:W-:Y:S01]  /*1330*/  R2UR UR42, R6 ;  /* 0x00000000062a72ca */ /* 0x000fe200000e0000 */
[----:B------:R-:W-:Y:S01]  /*1340*/  USEL UR43, UR40, 0x1, UP0 ;  /* 0x00000001282b7887 */ /* 0x000fe20008000000 */
[CC--:B------:R-:W-:Y:S01]  /*1350*/  LEA.HI R4, R0.reuse, R3.reuse, RZ, 0x2 ;  /* 0x0000000300047211 */ /* 0x0c0fe200078f10ff */
[----:B------:R-:W-:Y:S01]  /*1360*/  USHF.L.U32 UR46, UR40, 0x1, URZ ;  /* 0x00000001282e7899 */ /* 0x000fe2000800063f */
[----:B------:R-:W-:Y:S01]  /*1370*/  LEA.HI R0, R0, R3, RZ, 0x5 ;  /* 0x0000000300007211 */ /* 0x000fe200078f28ff */
[----:B------:R-:W-:Y:S01]  /*1380*/  UIADD3 UR43, -UR43, UR40, URZ ;  /* 0x000000282b2b7290 */ /* 0x000fe2000fffe13f */
[----:B------:R-:W-:-:S02]  /*1390*/  SHF.R.S32.HI R42, RZ, 0x2, R4 ;  /* 0x00000002ff2a7819 */ /* 0x000fc40000011404 */
[----:B------:R-:W-:Y:S02]  /*13a0*/  SHF.R.S32.HI R5, RZ, 0x1f, R4 ;  /* 0x0000001fff057819 */ /* 0x000fe40000011404 */
[----:B------:R-:W-:Y:S02]  /*13b0*/  LOP3.LUT R44, R4, 0xfffffffc, RZ, 0xc0, !PT ;  /* 0xfffffffc042c7812 */ /* 0x000fe400078ec0ff */
[----:B------:R-:W-:Y:S01]  /*13c0*/  LEA.HI R5, R5, R42, RZ, 0x3 ;  /* 0x0000002a05057211 */ /* 0x000fe200078f18ff */
[----:B------:R-:W-:Y:S01]  /*13d0*/  USHF.L.U32 UR42, UR42, 0x3, URZ ;  /* 0x000000032a2a7899 */ /* 0x000fe2000800063f */
[----:B------:R-:W-:Y:S01]  /*13e0*/  ISETP.NE.AND P0, PT, R6, RZ, PT ;  /* 0x000000ff0600720c */ /* 0x000fe20003f05270 */
[----:B------:R-:W-:Y:S01]  /*13f0*/  IMAD.IADD R44, R3, 0x1, -R44 ;  /* 0x00000001032c7824 */ /* 0x000fe200078e0a2c */
[----:B------:R-:W-:Y:S01]  /*1400*/  LOP3.LUT R5, R5, 0xfffffff8, RZ, 0xc0, !PT ;  /* 0xfffffff805057812 */ /* 0x000fe200078ec0ff */
[----:B-1----:R-:W-:Y:S01]  /*1410*/  ULEA UR41, UR4, UR41, 0x18 ;  /* 0x0000002904297291 */ /* 0x002fe2000f8ec03f */
[----:B------:R-:W-:Y:S01]  /*1420*/  SEL R53, RZ, 0x1, P0 ;  /* 0x00000001ff357807 */ /* 0x000fe20000000000 */
[----:B------:R-:W-:-:S02]  /*1430*/  IMAD.U32 R46, RZ, RZ, UR42 ;  /* 0x0000002aff2e7e24 */ /* 0x000fc4000f8e00ff */
[----:B------:R-:W-:Y:S01]  /*1440*/  UIADD3 UR47, UR41, 0xa0, URZ ;  /* 0x000000a0292f7890 */ /* 0x000fe2000fffe03f */
[----:B------:R-:W-:Y:S01]  /*1450*/  IMAD.IADD R42, R42, 0x1, -R5 ;  /* 0x000000012a2a7824 */ /* 0x000fe200078e0a05 */
[----:B------:R-:W-:Y:S01]  /*1460*/  UIADD3 UR4, UR41, 0x180, URZ ;  /* 0x0000018029047890 */ /* 0x000fe2000fffe03f */
[----:B------:R-:W-:Y:S01]  /*1470*/  SHF.R.S32.HI R5, RZ, 0x5, R0 ;  /* 0x00000005ff057819 */ /* 0x000fe20000011400 */
[----:B------:R-:W-:Y:S01]  /*1480*/  UIADD3 UR5, UR41, 0x24180, URZ ;  /* 0x0002418029057890 */ /* 0x000fe2000fffe03f */
[C---:B------:R-:W-:Y:S01]  /*1490*/  LOP3.LUT R48, R46.reuse, 0x8, RZ, 0xc0, !PT ;  /* 0x000000082e307812 */ /* 0x040fe200078ec0ff */
[----:B------:R-:W-:Y:S01]  /*14a0*/  USHF.R.U32.HI UR4, URZ, 0x4, UR4 ;  /* 0x000000043f047899 */ /* 0x000fe20008011604 */
[--C-:B------:R-:W-:Y:S01]  /*14b0*/  SHF.R.S32.HI R43, RZ, 0x1f, R42.reuse ;  /* 0x0000001fff2b7819 */ /* 0x100fe2000001142a */
[----:B------:R-:W-:Y:S01]  /*14c0*/  USHF.R.U32.HI UR5, URZ, 0x4, UR5 ;  /* 0x000000043f057899 */ /* 0x000fe20008011605 */
[C-C-:B------:R-:W-:Y:S01]  /*14d0*/  IMAD R49, R5.reuse, -0x10, -R42.reuse ;  /* 0xfffffff005317824 */ /* 0x140fe200078e0a2a */
[----:B------:R-:W-:Y:S01]  /*14e0*/  ULOP3.LUT UR4, UR4, 0x3fff, URZ, 0xc0, !UPT ;  /* 0x00003fff04047892 */ /* 0x000fe2000f8ec03f */
[----:B------:R-:W-:Y:S01]  /*14f0*/  IMAD.U32 R45, RZ, RZ, UR47 ;  /* 0x0000002fff2d7e24 */ /* 0x000fe2000f8e00ff */
[----:B------:R-:W-:Y:S01]  /*1500*/  ULOP3.LUT UR5, UR5, 0x3fff, URZ, 0xc0, !UPT ;  /* 0x00003fff05057892 */ /* 0x000fe2000f8ec03f */
[----:B------:R-:W-:Y:S01]  /*1510*/  IMAD.WIDE R42, R5, 0x10, R42 ;  /* 0x00000010052a7825 */ /* 0x000fe200078e022a */
[----:B------:R-:W-:Y:S01]  /*1520*/  LOP3.LUT R46, R46, 0x8, RZ, 0xc, !PT ;  /* 0x000000082e2e7812 */ /* 0x000fe200078e0cff */
[----:B------:R-:W-:Y:S01]  /*1530*/  ULOP3.LUT UR44, UR4, 0x10000, URZ, 0xfc, !UPT ;  /* 0x00010000042c7892 */ /* 0x000fe2000f8efc3f */
[----:B------:R-:W-:Y:S01]  /*1540*/  LOP3.LUT R48, R48, 0x18, RZ, 0x3c, !PT ;  /* 0x0000001830307812 */ /* 0x000fe200078e3cff */
[----:B------:R-:W-:Y:S01]  /*1550*/  VIADD R47, R45, UR42 ;  /* 0x0000002a2d2f7c36 */ /* 0x000fe20008000000 */
[----:B------:R-:W-:Y:S01]  /*1560*/  ULOP3.LUT UR45, UR5, 0x10000, URZ, 0xfc, !UPT ;  /* 0x00010000052d7892 */ /* 0x000fe2000f8efc3f */
[----:B------:R-:W-:-:S11]  /*1570*/  VIADD R49, R49, UR6 ;  /* 0x0000000631317c36 */ /* 0x000fd60008000000 */
.L_x_67:
[----:B------:R-:W-:Y:S01]  /*1580*/  SHF.L.U32 R0, R53, 0x1f, RZ ;  /* 0x0000001f35007819 */ /* 0x000fe200000006ff */
[----:B------:R-:W-:Y:S02]  /*1590*/  ULDC UR4, c[0x0][0x28c] ;  /* 0x0000a30000047ab9 */ /* 0x000fe40000000800 */
[----:B------:R-:W-:Y:S01]  /*15a0*/  ISETP.LT.AND P1, PT, RZ, UR4, PT ;  /* 0x00000004ff007c0c */ /* 0x000fe2000bf21270 */
[----:B-1----:R-:W1:Y:S02]  /*15b0*/  SYNCS.PHASECHK.TRANS64.TRYWAIT P0, [R45+UR42], R0 ;  /* 0x000000002d0075a7 */ /* 0x002e64000800016a */
[----:B-1-34-:R-:W-:Y:S10]  /*15c0*/  @!P0 BRA `(.L_x_16) ;  /* 0x0000003800d88947 */ /* 0x01aff40003800000 */
.L_x_94:
[----:B------:R-:W-:Y:S05]  /*15d0*/  @P1 BRA `(.L_x_17) ;  /* 0x0000000000401947 */ /* 0x000fea0003800000 */
[----:B-1----:R-:W-:Y:S01]  /*15e0*/  MOV R0, 0x0 ;  /* 0x0000000000007802 */ /* 0x002fe20000000f00 */
[----:B------:R-:W-:Y:S01]  /*15f0*/  ULDC.64 UR4, c[0x4][0x68] ;  /* 0x01001a0000047ab9 */ /* 0x000fe20000000a00 */
[----:B------:R-:W-:Y:S01]  /*1600*/  ULDC.64 UR6, c[0x4][0x8] ;  /* 0x0100020000067ab9 */ /* 0x000fe20000000a00 */
[----:B------:R-:W-:Y:S01]  /*1610*/  IMAD.U32 R4, RZ, RZ, UR4 ;  /* 0x00000004ff047e24 */ /* 0x000fe2000f8e00ff */
[----:B------:R1:W2:Y:S01]  /*1620*/  LDC.64 R14, c[0x4][R0] ;  /* 0x01000000000e7b82 */ /* 0x0002a20000000a00 */
[----:B------:R-:W-:Y:S01]  /*1630*/  IMAD.U32 R5, RZ, RZ, UR5 ;  /* 0x00000005ff057e24 */ /* 0x000fe2000f8e00ff */
[----:B------:R-:W-:Y:S01]  /*1640*/  ULDC.64 UR4, c[0x4][0x70] ;  /* 0x01001c0000047ab9 */ /* 0x000fe20000000a00 */
[----:B------:R-:W-:Y:S02]  /*1650*/  IMAD.U32 R10, RZ, RZ, UR6 ;  /* 0x00000006ff0a7e24 */ /* 0x000fe4000f8e00ff */
[----:B------:R-:W-:Y:S02]  /*1660*/  IMAD.U32 R6, RZ, RZ, UR4 ;  /* 0x00000004ff067e24 */ /* 0x000fe4000f8e00ff */
[----:B------:R-:W-:-:S02]  /*1670*/  IMAD.U32 R7, RZ, RZ, UR5 ;  /* 0x00000005ff077e24 */ /* 0x000fc4000f8e00ff */
[----:B------:R-:W-:Y:S02]  /*1680*/  IMAD.U32 R11, RZ, RZ, UR7 ;  /* 0x00000007ff0b7e24 */ /* 0x000fe4000f8e00ff */
[----:B------:R-:W-:Y:S02]  /*1690*/  IMAD.MOV.U32 R8, RZ, RZ, 0x1e1 ;  /* 0x000001e1ff087424 */ /* 0x000fe400078e00ff */
[----:B0-----:R-:W-:Y:S02]  /*16a0*/  IMAD.MOV.U32 R12, RZ, RZ, 0x1 ;  /* 0x00000001ff0c7424 */ /* 0x001fe400078e00ff */
[----:B-1----:R-:W-:-:S07]  /*16b0*/  IMAD.MOV.U32 R13, RZ, RZ, RZ ;  /* 0x000000ffff0d7224 */ /* 0x002fce00078e00ff */
[----:B------:R-:W-:-:S07]  /*16c0*/  LEPC R20, `(.L_x_17) ;  /* 0x000000001014794e */ /* 0x000fce0000000000 */
[----:B--2--5:R-:W-:Y:S05]  /*16d0*/  CALL.ABS.NOINC R14 ;  /* 0x000000000e007343 */ /* 0x024fea0003c00000 */
.L_x_17:
[----:B------:R-:W-:-:S13]  /*16e0*/  ISETP.NE.AND P0, PT, R52, 0x3, PT ;  /* 0x000000033400780c */ /* 0x000fda0003f05270 */
[----:B------:R-:W-:Y:S05]  /*16f0*/  @!P0 BRA `(.L_x_18) ;  /* 0x0000000000048947 */ /* 0x000fea0003800000 */
[----:B------:R-:W-:Y:S01]  /*1700*/  BPT.TRAP 0x1 ;  /* 0x000000040000795c */ /* 0x000fe20000300000 */
.L_x_18:
[----:B------:R-:W-:Y:S02]  /*1710*/  IMAD.U32 R3, RZ, RZ, UR38 ;  /* 0x00000026ff037e24 */ /* 0x000fe4000f8e00ff */
[----:B-1----:R-:W-:-:S03]  /*1720*/  IMAD.U32 R0, RZ, RZ, UR39 ;  /* 0x00000027ff007e24 */ /* 0x002fc6000f8e00ff */
[----:B------:R-:W-:Y:S02]  /*1730*/  LEA R3, R3, UR41, 0x3 ;  /* 0x0000002903037c11 */ /* 0x000fe4000f8e18ff */
[----:B------:R-:W-:-:S04]  /*1740*/  SHF.L.U32 R0, R0, 0x1f, RZ ;  /* 0x0000001f00007819 */ /* 0x000fc800000006ff */
[----:B------:R1:W2:Y:S01]  /*1750*/  SYNCS.PHASECHK.TRANS64.TRYWAIT P1, [R3+URZ], R0 ;  /* 0x00000000030075a7 */ /* 0x0002a2000802017f */
[----:B------:R-:W-:Y:S05]  /*1760*/  @!P0 BRA `(.L_x_19) ;  /* 0x0000000000048947 */ /* 0x000fea0003800000 */
[----:B------:R-:W-:Y:S01]  /*1770*/  BPT.TRAP 0x1 ;  /* 0x000000040000795c */ /* 0x000fe20000300000 */
.L_x_19:
[----:B--2---:R-:W-:Y:S05]  /*1780*/  @P1 BRA `(.L_x_20) ;  /* 0x0000000000081947 */ /* 0x004fea0003800000 */
[----:B------:R-:W2:Y:S02]  /*1790*/  SYNCS.PHASECHK.TRANS64.TRYWAIT P1, [R3+URZ], R0 ;  /* 0x00000000030075a7 */ /* 0x000ea4000802017f */
[----:B--2---:R-:W-:Y:S05]  /*17a0*/  @!P1 BRA `(.L_x_21) ;  /* 0x0000003800749947 */ /* 0x004fea0003800000 */
.L_x_20:
[----:B------:R-:W-:Y:S05]  /*17b0*/  WARPSYNC.ALL ;  /* 0x0000000000007948 */ /* 0x000fea0003800000 */
[----:B------:R-:W-:Y:S01]  /*17c0*/  ULEA UR8, UR38, UR44, 0xa ;  /* 0x0000002c26087291 */ /* 0x000fe2000f8e503f */
[----:B------:R-:W-:Y:S01]  /*17d0*/  WARPGROUP.ARRIVE ;  /* 0x00000000000079c5 */ /* 0x000fe20000000000 */
[----:B------:R-:W-:Y:S01]  /*17e0*/  ULEA UR9, UR38, UR45, 0x9 ;  /* 0x0000002d26097291 */ /* 0x000fe2000f8e483f */
[----:B-12---:R-:W-:Y:S01]  /*17f0*/  IMAD.U32 R0, RZ, RZ, UR43 ;  /* 0x0000002bff007e24 */ /* 0x006fe2000f8e00ff */
[----:B------:R-:W-:Y:S01]  /*1800*/  UMOV UR5, 0x40000040 ;  /* 0x4000004000057882 */ /* 0x000fe20000000000 */
[----:B------:R-:W-:-:S02]  /*1810*/  UMOV UR7, 0x40000040 ;  /* 0x4000004000077882 */ /* 0x000fc40000000000 */
[----:B------:R-:W-:Y:S01]  /*1820*/  UMOV UR4, UR8 ;  /* 0x0000000800047c82 */ /* 0x000fe20008000000 */
[----:B------:R-:W-:Y:S01]  /*1830*/  ISETP.GE.AND P1, PT, R0, 0x1, PT ;  /* 0x000000010000780c */ /* 0x000fe20003f26270 */
[----:B------:R-:W-:Y:S02]  /*1840*/  UMOV UR6, UR9 ;  /* 0x0000000900067c82 */ /* 0x000fe40008000000 */
[----:B------:R-:W-:Y:S01]  /*1850*/  HGMMA.64x32x16.F32.BF16 R24, gdesc[UR4], RZ, !UPT, gsb0 ;  /* 0x00600000041879f0 */ /* 0x000fe2000c0018ff */
[----:B------:R-:W-:Y:S02]  /*1860*/  UIADD3 UR4, UR8, 0x2, URZ ;  /* 0x0000000208047890 */ /* 0x000fe4000fffe03f */
[----:B------:R-:W-:Y:S01]  /*1870*/  UIADD3 UR6, UR9, 0x2, URZ ;  /* 0x0000000209067890 */ /* 0x000fe2000fffe03f */
[----:B------:R-:W-:Y:S01]  /*1880*/  UMOV UR5, 0x40000040 ;  /* 0x4000004000057882 */ /* 0x000fe20000000000 */
[----:B------:R-:W-:Y:S01]  /*1890*/  UMOV UR7, 0x40000040 ;  /* 0x4000004000077882 */ /* 0x000fe20000000000 */
[----:B------:R-:W-:-:S02]  /*18a0*/  WARPGROUP.DEPBAR.LE gsb0, 0x0 ;  /* 0x00008000000079c5 */ /* 0x000fc40000010000 */
[----:B------:R-:W-:-:S06]  /*18b0*/  WARPGROUP.ARRIVE ;  /* 0x00000000000079c5 */ /* 0x000fcc0000000000 */
[----:B------:R-:W-:Y:S01]  /*18c0*/  HGMMA.64x32x16.F32.BF16 R24, gdesc[UR4], R24, gsb0 ;  /* 0x00600000041879f0 */ /* 0x000fe20008001818 */
[----:B------:R-:W-:Y:S02]  /*18d0*/  UIADD3 UR4, UR8, 0x4, URZ ;  /* 0x0000000408047890 */ /* 0x000fe4000fffe03f */
[----:B------:R-:W-:Y:S01]  /*18e0*/  UIADD3 UR6, UR9, 0x4, URZ ;  /* 0x0000000409067890 */ /* 0x000fe2000fffe03f */
[----:B------:R-:W-:Y:S01]  /*18f0*/  UMOV UR5, 0x40000040 ;  /* 0x4000004000057882 */ /* 0x000fe20000000000 */
[----:B------:R-:W-:Y:S01]  /*1900*/  UMOV UR7, 0x40000040 ;  /* 0x4000004000077882 */ /* 0x000fe20000000000 */
[----:B------:R-:W-:Y:S02]  /*1910*/  WARPGROUP.DEPBAR.LE gsb0, 0x0 ;  /* 0x00008000000079c5 */ /* 0x000fe40000010000 */
        /* <DEDUP_REMOVED lines=36> */
[----:B------:R-:W-:Y:S03]  /*1b60*/  HGMMA.64x32x16.F32.BF16 R24, gdesc[UR4], R24, gsb0 ;  /* 0x00600000041879f0 */ /* 0x000fe60008001818 */
[----:B------:R-:W-:Y:S02]  /*1b70*/  WARPGROUP.DEPBAR.LE gsb0, 0x0 ;  /* 0x00008000000079c5 */ /* 0x000fe40000010000 */
[----:B------:R-:W-:Y:S05]  /*1b80*/  @!P1 BRA `(.L_x_22) ;  /* 0x0000000400809947 */ /* 0x000fea0003800000 */
[----:B------:R-:W-:Y:S01]  /*1b90*/  UIADD3 UR8, UR38, 0x1, URZ ;  /* 0x0000000126087890 */ /* 0x000fe2000fffe03f */
[----:B------:R-:W-:Y:S01]  /*1ba0*/  IMAD.U32 R0, RZ, RZ, UR43 ;  /* 0x0000002bff007e24 */ /* 0x000fe2000f8e00ff */
[----:B------:R-:W-:Y:S02]  /*1bb0*/  UMOV UR9, UR38 ;  /* 0x0000002600097c82 */ /* 0x000fe40008000000 */
[----:B------:R-:W-:-:S04]  /*1bc0*/  UISETP.NE.AND UP0, UPT, UR8, 0x9, UPT ;  /* 0x000000090800788c */ /* 0x000fc8000bf05270 */
[----:B------:R-:W-:Y:S02]  /*1bd0*/  USEL UR4, URZ, 0x1, UP0 ;  /* 0x000000013f047887 */ /* 0x000fe40008000000 */
[----:B------:R-:W-:Y:S02]  /*1be0*/  USEL UR8, UR8, URZ, UP0 ;  /* 0x0000003f08087287 */ /* 0x000fe40008000000 */
[----:B------:R-:W-:-:S06]  /*1bf0*/  ULOP3.LUT UR4, UR39, UR4, URZ, 0x3c, !UPT ;  /* 0x0000000427047292 */ /* 0x000fcc000f8e3c3f */
[----:B------:R-:W-:-:S07]  /*1c00*/  IMAD.U32 R5, RZ, RZ, UR4 ;  /* 0x00000004ff057e24 */ /* 0x000fce000f8e00ff */
.L_x_29:
[----:B-12---:R-:W-:Y:S05]  /*1c10*/  @!P0 BRA `(.L_x_23) ;  /* 0x0000000000048947 */ /* 0x006fea0003800000 */
[----:B------:R-:W-:Y:S01]  /*1c20*/  BPT.TRAP 0x1 ;  /* 0x000000040000795c */ /* 0x000fe20000300000 */
.L_x_23:
[----:B------:R-:W-:Y:S01]  /*1c30*/  ULEA UR4, UR8, UR41, 0x3 ;  /* 0x0000002908047291 */ /* 0x000fe2000f8e183f */
[----:B------:R-:W-:-:S08]  /*1c40*/  SHF.L.U32 R3, R5, 0x1f, RZ ;  /* 0x0000001f05037819 */ /* 0x000fd000000006ff */
[----:B------:R1:W2:Y:S01]  /*1c50*/  SYNCS.PHASECHK.TRANS64.TRYWAIT P1, [UR4], R3 ;  /* 0x00000003ff0075a7 */ /* 0x0002a20008020144 */
[----:B------:R-:W-:Y:S05]  /*1c60*/  @!P0 BRA `(.L_x_24) ;  /* 0x0000000000048947 */ /* 0x000fea0003800000 */
[----:B------:R-:W-:Y:S01]  /*1c70*/  BPT.TRAP 0x1 ;  /* 0x000000040000795c */ /* 0x000fe20000300000 */
.L_x_24:
[----:B--2---:R-:W-:Y:S05]  /*1c80*/  @P1 BRA `(.L_x_25) ;  /* 0x0000000000081947 */ /* 0x004fea0003800000 */
[----:B------:R-:W2:Y:S02]  /*1c90*/  SYNCS.PHASECHK.TRANS64.TRYWAIT P1, [UR4], R3 ;  /* 0x00000003ff0075a7 */ /* 0x000ea40008020144 */
[----:B--2---:R-:W-:Y:S05]  /*1ca0*/  @!P1 BRA `(.L_x_26) ;  /* 0x0000003400489947 */ /* 0x004fea0003800000 */
.L_x_25:
[----:B------:R-:W-:Y:S01]  /*1cb0*/  ULEA UR10, UR8, UR44, 0xa ;  /* 0x0000002c080a7291 */ /* 0x000fe2000f8e503f */
[----:B------:R-:W-:Y:S01]  /*1cc0*/  WARPGROUP.ARRIVE ;  /* 0x00000000000079c5 */ /* 0x000fe20000000000 */
[----:B------:R-:W-:Y:S01]  /*1cd0*/  ULEA UR11, UR8, UR45, 0x9 ;  /* 0x0000002d080b7291 */ /* 0x000fe2000f8e483f */
[----:B------:R-:W-:Y:S01]  /*1ce0*/  UMOV UR5, 0x40000040 ;  /* 0x4000004000057882 */ /* 0x000fe20000000000 */
[----:B------:R-:W-:-:S03]  /*1cf0*/  UMOV UR7, 0x40000040 ;  /* 0x4000004000077882 */ /* 0x000fc60000000000 */
[----:B------:R-:W-:Y:S02]  /*1d00*/  UMOV UR4, UR10 ;  /* 0x0000000a00047c82 */ /* 0x000fe40008000000 */
[----:B------:R-:W-:Y:S02]  /*1d10*/  UMOV UR6, UR11 ;  /* 0x0000000b00067c82 */ /* 0x000fe40008000000 */
[----:B------:R-:W-:Y:S01]  /*1d20*/  HGMMA.64x32x16.F32.BF16 R24, gdesc[UR4], R24, gsb0 ;  /* 0x00600000041879f0 */ /* 0x000fe20008001818 */
        /* <DEDUP_REMOVED lines=51> */
[----:B------:R-:W-:Y:S01]  /*2060*/  BPT.TRAP 0x1 ;  /* 0x000000040000795c */ /* 0x000fe20000300000 */
.L_x_27:
[----:B------:R-:W-:Y:S01]  /*2070*/  ULEA UR4, UR9, UR41, 0x3 ;  /* 0x0000002909047291 */ /* 0x000fe2000f8e183f */
[----:B------:R-:W-:-:S03]  /*2080*/  ISETP.GT.U32.AND P1, PT, R16, 0x1, PT ;  /* 0x000000011000780c */ /* 0x000fc60003f24070 */
[----:B------:R-:W-:-:S04]  /*2090*/  UIADD3 UR4, UR4, 0x48, URZ ;  /* 0x0000004804047890 */ /* 0x000fc8000fffe03f */
[----:B------:R-:W-:-:S09]  /*20a0*/  UPRMT UR4, URZ, 0x654, UR4 ;  /* 0x000006543f047896 */ /* 0x000fd20008000004 */
[----:B------:R-:W-:Y:S01]  /*20b0*/  SYNCS.ARRIVE.TRANS64.RED.A1T0 RZ, [UR4], RZ ;  /* 0x000000ffffff79a7 */ /* 0x000fe20008100404 */
[----:B------:R-:W-:Y:S05]  /*20c0*/  @P1 BRA `(.L_x_28) ;  /* 0x0000000000041947 */ /* 0x000fea0003800000 */
[----:B------:R-:W-:Y:S01]  /*20d0*/  BPT.TRAP 0x1 ;  /* 0x000000040000795c */ /* 0x000fe20000300000 */
.L_x_28:
[----:B------:R-:W-:Y:S01]  /*20e0*/  UIADD3 UR8, UR8, 0x1, URZ ;  /* 0x0000000108087890 */ /* 0x000fe2000fffe03f */
[C---:B------:R-:W-:Y:S01]  /*20f0*/  ISETP.GT.AND P1, PT, R0.reuse, 0x1, PT ;  /* 0x000000010000780c */ /* 0x040fe20003f24270 */
[----:B------:R-:W-:Y:S01]  /*2100*/  UIADD3 UR9, UR9, 0x1, URZ ;  /* 0x0000000109097890 */ /* 0x000fe2000fffe03f */
[----:B------:R-:W-:Y:S01]  /*2110*/  VIADD R0, R0, 0xffffffff ;  /* 0xffffffff00007836 */ /* 0x000fe20000000000 */
[----:B------:R-:W-:Y:S02]  /*2120*/  UISETP.NE.AND UP0, UPT, UR8, 0x9, UPT ;  /* 0x000000090800788c */ /* 0x000fe4000bf05270 */
[----:B------:R-:W-:Y:S02]  /*2130*/  UISETP.NE.AND UP1, UPT, UR9, 0x9, UPT ;  /* 0x000000090900788c */ /* 0x000fe4000bf25270 */
[----:B------:R-:W-:Y:S02]  /*2140*/  USEL UR4, URZ, 0x1, UP0 ;  /* 0x000000013f047887 */ /* 0x000fe40008000000 */
[----:B------:R-:W-:-:S02]  /*2150*/  USEL UR8, UR8, URZ, UP0 ;  /* 0x0000003f08087287 */ /* 0x000fc40008000000 */
[----:B------:R-:W-:Y:S02]  /*2160*/  USEL UR9, UR9, URZ, UP1 ;  /* 0x0000003f09097287 */ /* 0x000fe40008800000 */
[----:B------:R-:W-:Y:S01]  /*2170*/  LOP3.LUT R5, R5, UR4, RZ, 0x3c, !PT ;  /* 0x0000000405057c12 */ /* 0x000fe2000f8e3cff */
[----:B------:R-:W-:Y:S09]  /*2180*/  @P1 BRA `(.L_x_29) ;  /* 0xfffffff800a01947 */ /* 0x000ff2000383ffff */
.L_x_22:
[----:B------:R-:W3:Y:S01]  /*2190*/  LDC R0, c[0x0][0x28c] ;  /* 0x0000a300ff007b82 */ /* 0x000ee20000000800 */
[----:B------:R4:W-:Y:S01]  /*21a0*/  SYNCS.ARRIVE.TRANS64.A1T0 RZ, [R46+UR47], RZ ;  /* 0x000000ff2eff79a7 */ /* 0x0009e2000810002f */
[----:B---3--:R-:W-:-:S13]  /*21b0*/  ISETP.GE.AND P1, PT, R0, 0x1, PT ;  /* 0x000000010000780c */ /* 0x008fda0003f26270 */
[----:B----4-:R-:W-:Y:S05]  /*21c0*/  @!P1 BRA `(.L_x_30) ;  /* 0x0000000000349947 */ /* 0x010fea0003800000 */
[----:B------:R-:W-:Y:S05]  /*21d0*/  @!P0 BRA `(.L_x_31) ;  /* 0x0000000000048947 */ /* 0x000fea0003800000 */
[----:B------:R-:W-:Y:S01]  /*21e0*/  BPT.TRAP 0x1 ;  /* 0x000000040000795c */ /* 0x000fe20000300000 */
.L_x_31:
[----:B------:R-:W-:Y:S01]  /*21f0*/  UIADD3 UR6, UR43, UR38, URZ ;  /* 0x000000262b067290 */ /* 0x000fe2000fffe03f */
[----:B------:R-:W-:-:S03]  /*2200*/  ISETP.GT.U32.AND P0, PT, R16, 0x1, PT ;  /* 0x000000011000780c */ /* 0x000fc60003f04070 */
[----:B------:R-:W-:-:S04]  /*2210*/  UIMAD.WIDE.U32 UR4, UR6, 0x38e38e39, URZ ;  /* 0x38e38e39060478a5 */ /* 0x000fc8000f8e003f */
[----:B------:R-:W-:-:S04]  /*2220*/  USHF.R.U32.HI UR4, URZ, 0x1, UR5 ;  /* 0x000000013f047899 */ /* 0x000fc80008011605 */
[----:B------:R-:W-:-:S04]  /*2230*/  UIMAD UR6, UR4, -0x9, UR6 ;  /* 0xfffffff7040678a4 */ /* 0x000fc8000f8e0206 */
[----:B------:R-:W-:-:S04]  /*2240*/  ULEA UR6, UR6, UR41, 0x3 ;  /* 0x0000002906067291 */ /* 0x000fc8000f8e183f */
[----:B------:R-:W-:-:S04]  /*2250*/  UIADD3 UR6, UR6, 0x48, URZ ;  /* 0x0000004806067890 */ /* 0x000fc8000fffe03f */
[----:B------:R-:W-:-:S09]  /*2260*/  UPRMT UR6, URZ, 0x654, UR6 ;  /* 0x000006543f067896 */ /* 0x000fd20008000006 */
[----:B------:R-:W-:Y:S01]  /*2270*/  SYNCS.ARRIVE.TRANS64.RED.A1T0 RZ, [UR6], RZ ;  /* 0x000000ffffff79a7 */ /* 0x000fe20008100406 */
[----:B------:R-:W-:Y:S05]  /*2280*/  @P0 BRA `(.L_x_30) ;  /* 0x0000000000040947 */ /* 0x000fea0003800000 */
[----:B------:R-:W-:Y:S01]  /*2290*/  BPT.TRAP 0x1 ;  /* 0x000000040000795c */ /* 0x000fe20000300000 */
.L_x_30:
[----:B------:R-:W-:Y:S01]  /*22a0*/  SHF.L.U32 R0, R53, 0x1f, RZ ;  /* 0x0000001f35007819 */ /* 0x000fe200000006ff */
[----:B------:R-:W-:Y:S01]  /*22b0*/  UIADD3 UR38, UR46, UR38, URZ ;  /* 0x000000262e267290 */ /* 0x000fe2000fffe03f */
[----:B------:R-:W3:Y:S01]  /*22c0*/  LDC R7, c[0x0][0x288] ;  /* 0x0000a200ff077b82 */ /* 0x000ee20000000800 */
[----:B------:R-:W-:Y:S01]  /*22d0*/  UISETP.GE.U32.AND UP1, UPT, UR46, 0x9, UPT ;  /* 0x000000092e00788c */ /* 0x000fe2000bf26070 */
[----:B------:R-:W-:Y:S01]  /*22e0*/  IMAD.SHL.U32 R8, R44, 0x2, RZ ;  /* 0x000000022c087824 */ /* 0x000fe200078e00ff */
[----:B------:R-:W-:Y:S02]  /*22f0*/  UISETP.GT.U32.AND UP0, UPT, UR38, 0x8, UPT ;  /* 0x000000082600788c */ /* 0x000fe4000bf04070 */
[----:B------:R-:W-:Y:S02]  /*2300*/  UIMAD.WIDE.U32 UR4, UR38, 0x38e38e39, URZ ;  /* 0x38e38e39260478a5 */ /* 0x000fe4000f8e003f */
[----:B------:R-:W-:Y:S01]  /*2310*/  UISETP.LT.U32.AND UP0, UPT, UR46, 0x9, UP0 ;  /* 0x000000092e00788c */ /* 0x000fe20008701070 */
[----:B------:R-:W4:Y:S01]  /*2320*/  SYNCS.PHASECHK.TRANS64.TRYWAIT P0, [R45+UR42+0x10], R0 ;  /* 0x000010002d0075a7 */ /* 0x000f22000800016a */
[----:B------:R-:W-:Y:S01]  /*2330*/  USHF.R.U32.HI UR4, URZ, 0x1, UR5 ;  /* 0x000000013f047899 */ /* 0x000fe20008011605 */
[----:B------:R-:W-:Y:S01]  /*2340*/  SHF.R.S32.HI R9, RZ, 0x1f, R8 ;  /* 0x0000001fff097819 */ /* 0x000fe20000011408 */
[----:B------:R-:W-:-:S02]  /*2350*/  USEL UR6, URZ, 0x1, !UP0 ;  /* 0x000000013f067887 */ /* 0x000fc4000c000000 */
[----:B------:R-:W-:Y:S02]  /*2360*/  UIMAD UR38, UR4, -0x9, UR38 ;  /* 0xfffffff7042678a4 */ /* 0x000fe4000f8e0226 */
[----:B------:R-:W-:-:S04]  /*2370*/  ULOP3.LUT UR39, UR39, UR6, URZ, 0x3c, !UPT ;  /* 0x0000000627277292 */ /* 0x000fc8000f8e3c3f */
[----:B------:R-:W-:Y:S01]  /*2380*/  @UP1 ULOP3.LUT UR39, UR39, 0x1, UR4, 0x78, !UPT ;  /* 0x0000000127271892 */ /* 0x000fe2000f8e7804 */
[----:B---34-:R-:W-:Y:S11]  /*2390*/  @!P0 BRA `(.L_x_32) ;  /* 0x0000002c00a48947 */ /* 0x018ff60003800000 */
.L_x_95:
[----:B---3--:R-:W-:Y:S01]  /*23a0*/  IMAD.SHL.U32 R0, R19, 0x40, RZ ;  /* 0x0000004013007824 */ /* 0x008fe200078e00ff */
[----:B------:R-:W-:Y:S01]  /*23b0*/  ULDC UR6, c[0x0][0x284] ;  /* 0x0000a10000067ab9 */ /* 0x000fe20000000800 */
[----:B0-----:R-:W-:Y:S01]  /*23c0*/  IMAD.SHL.U32 R12, R22, 0x20, RZ ;  /* 0x00000020160c7824 */ /* 0x001fe200078e00ff */
[----:B------:R-:W-:Y:S01]  /*23d0*/  SHF.R.S32.HI R11, RZ, 0x1f, R17 ;  /* 0x0000001fff0b7819 */ /* 0x000fe20000011411 */
[----:B------:R-:W-:Y:S01]  /*23e0*/  ULDC.64 UR4, c[0x0][0x5d0] ;  /* 0x0001740000047ab9 */ /* 0x000fe20000000a00 */
[----:B------:R-:W-:Y:S01]  /*23f0*/  ISETP.GE.AND P0, PT, R0, UR6, PT ;  /* 0x0000000600007c0c */ /* 0x000fe2000bf06270 */
[----:B--2---:R-:W-:Y:S01]  /*2400*/  IMAD.WIDE.U32 R4, R17, UR4, R8 ;  /* 0x0000000411047c25 */ /* 0x004fe2000f8e0008 */
[----:B------:R-:W-:Y:S02]  /*2410*/  SHF.R.S32.HI R13, RZ, 0x1f, R12 ;  /* 0x0000001fff0d7819 */ /* 0x000fe4000001140c */
[C---:B------:R-:W-:Y:S01]  /*2420*/  ISETP.GE.OR P0, PT, R12.reuse, R7, P0 ;  /* 0x000000070c00720c */ /* 0x040fe20000706670 */
[----:B------:R-:W-:Y:S01]  /*2430*/  IMAD R6, R11, UR4, RZ ;  /* 0x000000040b067c24 */ /* 0x000fe2000f8e02ff */
[----:B------:R-:W-:-:S03]  /*2440*/  IADD3 R4, P1, R12, R4, RZ ;  /* 0x000000040c047210 */ /* 0x000fc60007f3e0ff */
[----:B-1----:R-:W-:-:S05]  /*2450*/  IMAD R3, R17, UR5, R6 ;  /* 0x0000000511037c24 */ /* 0x002fca000f8e0206 */
[----:B------:R-:W-:-:S03]  /*2460*/  IADD3.X R5, R13, R5, R3, P1, !PT ;  /* 0x000000050d057210 */ /* 0x000fc60000ffe403 */
[----:B------:R-:W-:Y:S05]  /*2470*/  @P0 BRA `(.L_x_33) ;  /* 0x0000001000a80947 */ /* 0x000fea0003800000 */
[----:B------:R-:W0:Y:S01]  /*2480*/  LDC.64 R56, c[0x0][0x5c8] ;  /* 0x00017200ff387b82 */ /* 0x000e220000000a00 */
[----:B-----5:R-:W-:Y:S01]  /*2490*/  FSETP.NEU.AND P0, PT, R41, RZ, PT ;  /* 0x000000ff2900720b */ /* 0x020fe20003f0d000 */
[----:B------:R-:W-:Y:S01]  /*24a0*/  IMAD R3, R44, -0x2, R7 ;  /* 0xfffffffe2c037824 */ /* 0x000fe200078e0207 */
[----:B------:R-:W-:Y:S01]  /*24b0*/  BSSY B0, `(.L_x_33) ;  /* 0x0000126000007945 */ /* 0x000fe20003800000 */
[----:B------:R-:W-:-:S04]  /*24c0*/  IMAD.WIDE R20, R19, 0x40, R42 ;  /* 0x0000004013147825 */ /* 0x000fc800078e022a */
[----:B------:R-:W-:Y:S02]  /*24d0*/  IMAD.IADD R3, R3, 0x1, -R12 ;  /* 0x0000000103037824 */ /* 0x000fe400078e0a0c */
[----:B------:R-:W-:-:S03]  /*24e0*/  IMAD.IADD R0, R49, 0x1, -R0 ;  /* 0x0000000131007824 */ /* 0x000fc600078e0a00 */
[----:B------:R-:W-:-:S04]  /*24f0*/  ISETP.GT.AND P1, PT, R3, RZ, PT ;  /* 0x000000ff0300720c */ /* 0x000fc80003f24270 */
[----:B------:R-:W-:Y:S01]  /*2500*/  ISETP.GT.AND P3, PT, R0, RZ, P1 ;  /* 0x000000ff0000720c */ /* 0x000fe20000f64270 */
[-C--:B0-----:R-:W-:Y:S02]  /*2510*/  IMAD R6, R21, R56.reuse, RZ ;  /* 0x0000003815067224 */ /* 0x081fe400078e02ff */
[----:B------:R-:W-:-:S04]  /*2520*/  IMAD.WIDE.U32 R50, R20, R56, R4 ;  /* 0x0000003814327225 */ /* 0x000fc800078e0004 */
[----:B------:R-:W-:-:S04]  /*2530*/  IMAD R5, R20, R57, R6 ;  /* 0x0000003914057224 */ /* 0x000fc800078e0206 */
[----:B------:R-:W-:Y:S01]  /*2540*/  IMAD.IADD R63, R51, 0x1, R5 ;  /* 0x00000001333f7824 */ /* 0x000fe200078e0205 */
[----:B------:R-:W-:Y:S06]  /*2550*/  @!P0 BRA `(.L_x_34) ;  /* 0x0000000c00348947 */ /* 0x000fec0003800000 */
[----:B------:R-:W0:Y:S01]  /*2560*/  LDC.64 R54, c[0x0][0x5b8] ;  /* 0x00016e00ff367b82 */ /* 0x000e220000000a00 */
[----:B------:R-:W-:-:S07]  /*2570*/  ULDC.64 UR4, c[0x0][0x5c0] ;  /* 0x0001700000047ab9 */ /* 0x000fce0000000a00 */
[----:B------:R-:W1:Y:S08]  /*2580*/  LDC.64 R58, c[0x0][0x5b0] ;  /* 0x00016c00ff3a7b82 */ /* 0x000e700000000a00 */
[----:B------:R-:W2:Y:S01]  /*2590*/  LDC.64 R60, c[0x0][0x5a8] ;  /* 0x00016a00ff3c7b82 */ /* 0x000ea20000000a00 */
[-C--:B0-----:R-:W-:Y:S02]  /*25a0*/  IMAD R6, R11, R54.reuse, RZ ;  /* 0x000000360b067224 */ /* 0x081fe400078e02ff */
[----:B------:R-:W-:-:S04]  /*25b0*/  IMAD.WIDE.U32 R4, R17, R54, R8 ;  /* 0x0000003611047225 */ /* 0x000fc800078e0008 */
[----:B------:R-:W-:Y:S01]  /*25c0*/  IMAD R51, R17, R55, R6 ;  /* 0x0000003711337224 */ /* 0x000fe200078e0206 */
[----:B------:R-:W-:Y:S01]  /*25d0*/  IADD3 R10, P0, R12, R4, RZ ;  /* 0x000000040c0a7210 */ /* 0x000fe20007f1e0ff */
[----:B-1----:R-:W-:-:S03]  /*25e0*/  IMAD R4, R21, R58, RZ ;  /* 0x0000003a15047224 */ /* 0x002fc600078e02ff */
[----:B------:R-:W-:Y:S01]  /*25f0*/  IADD3.X R11, R13, R5, R51, P0, !PT ;  /* 0x000000050d0b7210 */ /* 0x000fe200007fe433 */
[C---:B------:R-:W-:Y:S02]  /*2600*/  IMAD R55, R20.reuse, R59, R4 ;  /* 0x0000003b14377224 */ /* 0x040fe400078e0204 */
[----:B------:R-:W-:-:S04]  /*2610*/  IMAD.WIDE.U32 R4, R20, R58, R10 ;  /* 0x0000003a14047225 */ /* 0x000fc800078e000a */
[----:B------:R-:W-:Y:S01]  /*2620*/  IMAD.IADD R5, R5, 0x1, R55 ;  /* 0x0000000105057824 */ /* 0x000fe200078e0237 */
[----:B--2---:R-:W-:-:S04]  /*2630*/  LEA R6, P0, R4, R60, 0x1 ;  /* 0x0000003c04067211 */ /* 0x004fc800078008ff */
[----:B------:R-:W-:-:S05]  /*2640*/  LEA.HI.X R7, R4, R61, R5, 0x1, P0 ;  /* 0x0000003d04077211 */ /* 0x000fca00000f0c05 */
[----:B------:R0:W2:Y:S01]  /*2650*/  @P3 LDG.E.LTC128B.U16 R19, desc[UR36][R6.64] ;  /* 0x0000002406133981 */ /* 0x0000a2000c1e1520 */
[----:B------:R-:W-:Y:S01]  /*2660*/  IMAD.WIDE.U32 R4, R20, R58, R12 ;  /* 0x0000003a14047225 */ /* 0x000fe200078e000c */
[----:B------:R-:W-:Y:S02]  /*2670*/  BSSY B1, `(.L_x_35) ;  /* 0x0000014000017945 */ /* 0x000fe40003800000 */
[----:B------:R-:W-:-:S04]  /*2680*/  IADD3 R14, P0, R8, R4, RZ ;  /* 0x00000004080e7210 */ /* 0x000fc80007f1e0ff */
[----:B------:R-:W-:-:S03]  /*2690*/  IADD3.X R15, R9, R55, R5, P0, !PT ;  /* 0x00000037090f7210 */ /* 0x000fc600007fe405 */
[----:B------:R-:W-:-:S04]  /*26a0*/  IMAD.WIDE.U32 R14, R17, R54, R14 ;  /* 0x00000036110e7225 */ /* 0x000fc800078e000e */
[----:B0-----:R-:W-:Y:S01]  /*26b0*/  IMAD.IADD R7, R51, 0x1, R15 ;  /* 0x0000000133077824 */ /* 0x001fe200078e020f */
[----:B------:R-:W-:Y:S02]  /*26c0*/  LEA R6, P4, R14, R60, 0x1 ;  /* 0x0000003c0e067211 */ /* 0x000fe400078808ff */
[----:B------:R-:W-:Y:S02]  /*26d0*/  SHF.L.U64.HI R15, R58, 0x3, R59 ;  /* 0x000000033a0f7819 */ /* 0x000fe4000001023b */
[----:B------:R-:W-:Y:S01]  /*26e0*/  LEA.HI.X R7, R14, R61, R7, 0x1, P4 ;  /* 0x0000003d0e077211 */ /* 0x000fe200020f0c07 */
[----:B------:R-:W-:Y:S02]  /*26f0*/  IMAD.SHL.U32 R14, R58, 0x8, RZ ;  /* 0x000000083a0e7824 */ /* 0x000fe400078e00ff */
[----:B--2---:R-:W-:-:S04]  /*2700*/  IMAD.U32 R4, R19, 0x10000, RZ ;  /* 0x0001000013047824 */ /* 0x004fc800078e00ff */
[----:B------:R-:W-:Y:S01]  /*2710*/  FMUL R5, R4, R41 ;  /* 0x0000002904057220 */ /* 0x000fe20000400000 */
[----:B------:R-:W-:-:S03]  /*2720*/  LEA R4, P0, R50, UR4, 0x1 ;  /* 0x0000000432047c11 */ /* 0x000fc6000f8008ff */
[----:B------:R-:W-:Y:S01]  /*2730*/  FFMA R24, R24, R40, R5 ;  /* 0x0000002818187223 */ /* 0x000fe20000000005 */
[----:B------:R-:W-:Y:S02]  /*2740*/  LEA.HI.X R5, R50, UR5, R63, 0x1, P0 ;  /* 0x0000000532057c11 */ /* 0x000fe400080f0c3f */
[----:B------:R-:W-:Y:S02]  /*2750*/  ISETP.GT.AND P0, PT, R3, 0x1, PT ;  /* 0x000000010300780c */ /* 0x000fe40003f04270 */
[----:B------:R-:W-:Y:S02]  /*2760*/  F2FP.BF16.F32.PACK_AB R24, RZ, R24 ;  /* 0x00000018ff18723e */ /* 0x000fe400000010ff */
[----:B------:R-:W-:-:S03]  /*2770*/  ISETP.GT.AND P2, PT, R0, RZ, P0 ;  /* 0x000000ff0000720c */ /* 0x000fc60000744270 */
[----:B------:R0:W-:Y:S10]  /*2780*/  @P3 STG.E.U16 desc[UR36][R4.64], R24 ;  /* 0x0000001804003986 */ /* 0x0001f4000c101524 */
[----:B------:R-:W-:Y:S05]  /*2790*/  @!P2 BRA `(.L_x_36) ;  /* 0x000000000004a947 */ /* 0x000fea0003800000 */
[----:B------:R1:W5:Y:S02]  /*27a0*/  LDG.E.LTC128B.U16 R19, desc[UR36][R6.64+0x2] ;  /* 0x0000022406137981 */ /* 0x000364000c1e1520 */
.L_x_36:
[----:B------:R-:W-:Y:S05]  /*27b0*/  BSYNC B1 ;  /* 0x0000000000017941 */ /* 0x000fea0003800000 */
.L_x_35:
[----:B------:R-:W-:Y:S01]  /*27c0*/  IMAD.WIDE.U32 R20, R20, R58, R14 ;  /* 0x0000003a14147225 */ /* 0x000fe200078e000e */
[----:B------:R-:W-:-:S03]  /*27d0*/  ISETP.GT.AND P1, PT, R0, 0x8, P1 ;  /* 0x000000080000780c */ /* 0x000fc60000f24270 */
[----:B-----5:R-:W-:Y:S01]  /*27e0*/  IMAD.U32 R22, R19, 0x10000, RZ ;  /* 0x0001000013167824 */ /* 0x020fe200078e00ff */
[----:B------:R-:W-:Y:S01]  /*27f0*/  IADD3 R10, P3, R10, R20, RZ ;  /* 0x000000140a0a7210 */ /* 0x000fe20007f7e0ff */
[----:B------:R-:W-:Y:S02]  /*2800*/  IMAD.IADD R55, R55, 0x1, R21 ;  /* 0x0000000137377824 */ /* 0x000fe400078e0215 */
[----:B------:R-:W-:Y:S02]  /*2810*/  FMUL R22, R22, R41 ;  /* 0x0000002916167220 */ /* 0x000fe40000400000 */
[----:B------:R-:W-:Y:S01]  /*2820*/  IMAD.X R11, R55, 0x1, R11, P3 ;  /* 0x00000001370b7824 */ /* 0x000fe200018e060b */
[----:B------:R-:W-:Y:S01]  /*2830*/  LEA R14, P3, R10, R60, 0x1 ;  /* 0x0000003c0a0e7211 */ /* 0x000fe200078608ff */
[----:B------:R-:W-:-:S03]  /*2840*/  FFMA R22, R25, R40, R22 ;  /* 0x0000002819167223 */ /* 0x000fc60000000016 */
[----:B------:R-:W-:Y:S02]  /*2850*/  LEA.HI.X R15, R10, R61, R11, 0x1, P3 ;  /* 0x0000003d0a0f7211 */ /* 0x000fe400018f0c0b */
[----:B------:R-:W-:-:S05]  /*2860*/  F2FP.BF16.F32.PACK_AB R22, RZ, R22 ;  /* 0x00000016ff16723e */ /* 0x000fca00000010ff */
[----:B------:R2:W-:Y:S04]  /*2870*/  @P2 STG.E.U16 desc[UR36][R4.64+0x2], R22 ;  /* 0x0000021604002986 */ /* 0x0005e8000c101524 */
[----:B------:R-:W3:Y:S01]  /*2880*/  @P1 LDG.E.LTC128B.U16 R19, desc[UR36][R14.64] ;  /* 0x000000240e131981 */ /* 0x000ee2000c1e1520 */
[----:B------:R-:W-:Y:S01]  /*2890*/  IADD3 R12, P2, P3, R8, R20, R12 ;  /* 0x00000014080c7210 */ /* 0x000fe20007b5e00c */
[----:B------:R-:W-:Y:S01]  /*28a0*/  BSSY B1, `(.L_x_37) ;  /* 0x0000011000017945 */ /* 0x000fe20003800000 */
[C---:B------:R-:W-:Y:S02]  /*28b0*/  SHF.L.U64.HI R11, R56.reuse, 0x4, R57 ;  /* 0x00000004380b7819 */ /* 0x040fe40000010239 */
[----:B------:R-:W-:Y:S02]  /*28c0*/  IADD3.X R13, R9, R55, R13, P2, P3 ;  /* 0x00000037090d7210 */ /* 0x000fe400017e640d */
[----:B------:R-:W-:-:S02]  /*28d0*/  LEA R10, P2, R56, R4, 0x4 ;  /* 0x00000004380a7211 */ /* 0x000fc400078420ff */
[----:B------:R-:W-:Y:S01]  /*28e0*/  ISETP.GT.AND P0, PT, R0, 0x8, P0 ;  /* 0x000000080000780c */ /* 0x000fe20000704270 */
[----:B------:R-:W-:-:S04]  /*28f0*/  IMAD.WIDE.U32 R12, R17, R54, R12 ;  /* 0x00000036110c7225 */ /* 0x000fc800078e000c */
[----:B------:R-:W-:Y:S02]  /*2900*/  IMAD.X R11, R11, 0x1, R5, P2 ;  /* 0x000000010b0b7824 */ /* 0x000fe400010e0605 */
[----:B------:R-:W-:Y:S02]  /*2910*/  IMAD.IADD R13, R51, 0x1, R13 ;  /* 0x00000001330d7824 */ /* 0x000fe400078e020d */
[----:B---3--:R-:W-:-:S04]  /*2920*/  IMAD.U32 R8, R19, 0x10000, RZ ;  /* 0x0001000013087824 */ /* 0x008fc800078e00ff */
[----:B------:R-:W-:Y:S01]  /*2930*/  FMUL R9, R8, R41 ;  /* 0x0000002908097220 */ /* 0x000fe20000400000 */
[----:B------:R-:W-:-:S03]  /*2940*/  LEA R8, P3, R12, R60, 0x1 ;  /* 0x0000003c0c087211 */ /* 0x000fc600078608ff */
[----:B------:R-:W-:-:S05]  /*2950*/  FFMA R9, R26, R40, R9 ;  /* 0x000000281a097223 */ /* 0x000fca0000000009 */
[----:B------:R-:W-:Y:S02]  /*2960*/  F2FP.BF16.F32.PACK_AB R14, RZ, R9 ;  /* 0x00000009ff0e723e */ /* 0x000fe400000010ff */
[----:B------:R-:W-:-:S03]  /*2970*/  LEA.HI.X R9, R12, R61, R13, 0x1, P3 ;  /* 0x0000003d0c097211 */ /* 0x000fc600018f0c0d */
[----:B------:R2:W-:Y:S01]  /*2980*/  @P1 STG.E.U16 desc[UR36][R10.64], R14 ;  /* 0x0000000e0a001986 */ /* 0x0005e2000c101524 */
[----:B------:R-:W-:Y:S05]  /*2990*/  @!P0 BRA `(.L_x_38) ;  /* 0x0000000000048947 */ /* 0x000fea0003800000 */
[----:B------:R3:W5:Y:S02]  /*29a0*/  LDG.E.LTC128B.U16 R19, desc[UR36][R8.64+0x2] ;  /* 0x0000022408137981 */ /* 0x000764000c1e1520 */
.L_x_38:
[----:B------:R-:W-:Y:S05]  /*29b0*/  BSYNC B1 ;  /* 0x0000000000017941 */ /* 0x000fea0003800000 */
.L_x_37:
[----:B-----5:R-:W-:Y:S01]  /*29c0*/  IMAD.U32 R12, R19, 0x10000, RZ ;  /* 0x00010000130c7824 */ /* 0x020fe200078e00ff */
[----:B------:R-:W-:Y:S01]  /*29d0*/  ISETP.GT.AND P1, PT, R3, 0x8, PT ;  /* 0x000000080300780c */ /* 0x000fe20003f24270 */
[----:B------:R-:W-:Y:S02]  /*29e0*/  BSSY B1, `(.L_x_39) ;  /* 0x0000008000017945 */ /* 0x000fe40003800000 */
[----:B------:R-:W-:Y:S01]  /*29f0*/  FMUL R12, R12, R41 ;  /* 0x000000290c0c7220 */ /* 0x000fe20000400000 */
[----:B------:R-:W-:-:S03]  /*2a00*/  ISETP.GT.AND P2, PT, R0, RZ, P1 ;  /* 0x000000ff0000720c */ /* 0x000fc60000f44270 */
[----:B------:R-:W-:-:S05]  /*2a10*/  FFMA R12, R27, R40, R12 ;  /* 0x000000281b0c7223 */ /* 0x000fca000000000c */
[----:B------:R-:W-:-:S05]  /*2a20*/  F2FP.BF16.F32.PACK_AB R12, RZ, R12 ;  /* 0x0000000cff0c723e */ /* 0x000fca00000010ff */
[----:B------:R4:W-:Y:S01]  /*2a30*/  @P0 STG.E.U16 desc[UR36][R10.64+0x2], R12 ;  /* 0x0000020c0a000986 */ /* 0x0009e2000c101524 */
[----:B------:R-:W-:Y:S05]  /*2a40*/  @!P2 BRA `(.L_x_40) ;  /* 0x000000000004a947 */ /* 0x000fea0003800000 */
[----:B------:R0:W5:Y:S02]  /*2a50*/  LDG.E.LTC128B.U16 R19, desc[UR36][R6.64+0x10] ;  /* 0x0000102406137981 */ /* 0x000164000c1e1520 */
.L_x_40:
[----:B------:R-:W-:Y:S05]  /*2a60*/  BSYNC B1 ;  /* 0x0000000000017941 */ /* 0x000fea0003800000 */
.L_x_39:
[----:B----45:R-:W-:Y:S01]  /*2a70*/  IMAD.U32 R12, R19, 0x10000, RZ ;  /* 0x00010000130c7824 */ /* 0x030fe200078e00ff */
        /* <DEDUP_REMOVED lines=9> */
.L_x_42:
[----:B------:R-:W-:Y:S05]  /*2b10*/  BSYNC B1 ;  /* 0x0000000000017941 */ /* 0x000fea0003800000 */
.L_x_41:
[----:B-----5:R-:W-:Y:S01]  /*2b20*/  IMAD.U32 R12, R19, 0x10000, RZ ;  /* 0x00010000130c7824 */ /* 0x020fe200078e00ff */
[----:B------:R-:W-:Y:S01]  /*2b30*/  ISETP.GT.AND P1, PT, R0, 0x8, P1 ;  /* 0x000000080000780c */ /* 0x000fe20000f24270 */
[----:B------:R-:W-:Y:S02]  /*2b40*/  BSSY B1, `(.L_x_43) ;  /* 0x0000007000017945 */ /* 0x000fe40003800000 */
[----:B------:R-:W-:-:S04]  /*2b50*/  FMUL R12, R12, R41 ;  /* 0x000000290c0c7220 */ /* 0x000fc80000400000 */
[----:B------:R-:W-:-:S05]  /*2b60*/  FFMA R12, R29, R40, R12 ;  /* 0x000000281d0c7223 */ /* 0x000fca000000000c */
[----:B------:R-:W-:-:S05]  /*2b70*/  F2FP.BF16.F32.PACK_AB R12, RZ, R12 ;  /* 0x0000000cff0c723e */ /* 0x000fca00000010ff */
[----:B------:R0:W-:Y:S01]  /*2b80*/  @P3 STG.E.U16 desc[UR36][R4.64+0x12], R12 ;  /* 0x0000120c04003986 */ /* 0x0001e2000c101524 */
[----:B------:R-:W-:Y:S05]  /*2b90*/  @!P1 BRA `(.L_x_44) ;  /* 0x0000000000049947 */ /* 0x000fea0003800000 */
[----:B------:R0:W5:Y:S02]  /*2ba0*/  LDG.E.LTC128B.U16 R19, desc[UR36][R8.64+0x10] ;  /* 0x0000102408137981 */ /* 0x000164000c1e1520 */
.L_x_44:
[----:B------:R-:W-:Y:S05]  /*2bb0*/  BSYNC B1 ;  /* 0x0000000000017941 */ /* 0x000fea0003800000 */
.L_x_43:
[----:B0----5:R-:W-:Y:S01]  /*2bc0*/  IMAD.U32 R12, R19, 0x10000, RZ ;  /* 0x00010000130c7824 */ /* 0x021fe200078e00ff */
[----:B------:R-:W-:Y:S01]  /*2bd0*/  ISETP.GT.AND P0, PT, R0, 0x8, P0 ;  /* 0x000000080000780c */ /* 0x000fe20000704270 */
[----:B------:R-:W-:Y:S02]  /*2be0*/  BSSY B1, `(.L_x_45) ;  /* 0x0000007000017945 */ /* 0x000fe40003800000 */
[----:B----4-:R-:W-:-:S04]  /*2bf0*/  FMUL R13, R12, R41 ;  /* 0x000000290c0d7220 */ /* 0x010fc80000400000 */
[----:B------:R-:W-:-:S05]  /*2c00*/  FFMA R13, R30, R40, R13 ;  /* 0x000000281e0d7223 */ /* 0x000fca000000000d */
[----:B------:R-:W-:-:S05]  /*2c10*/  F2FP.BF16.F32.PACK_AB R13, RZ, R13 ;  /* 0x0000000dff0d723e */ /* 0x000fca00000010ff */
[----:B------:R0:W-:Y:S01]  /*2c20*/  @P1 STG.E.U16 desc[UR36][R10.64+0x10], R13 ;  /* 0x0000100d0a001986 */ /* 0x0001e2000c101524 */
[----:B------:R-:W-:Y:S05]  /*2c30*/  @!P0 BRA `(.L_x_46) ;  /* 0x0000000000048947 */ /* 0x000fea0003800000 */
[----:B------:R4:W5:Y:S02]  /*2c40*/  LDG.E.LTC128B.U16 R19, desc[UR36][R8.64+0x12] ;  /* 0x0000122408137981 */ /* 0x000964000c1e1520 */
.L_x_46:
[----:B------:R-:W-:Y:S05]  /*2c50*/  BSYNC B1 ;  /* 0x0000000000017941 */ /* 0x000fea0003800000 */
.L_x_45:
        /* <DEDUP_REMOVED lines=10> */
.L_x_48:
[----:B------:R-:W-:Y:S05]  /*2d00*/  BSYNC B1 ;  /* 0x0000000000017941 */ /* 0x000fea0003800000 */
.L_x_47:
[----:B0----5:R-:W-:Y:S01]  /*2d10*/  IMAD.U32 R12, R19, 0x10000, RZ ;  /* 0x00010000130c7824 */ /* 0x021fe200078e00ff */
        /* <DEDUP_REMOVED lines=9> */
.L_x_50:
[----:B------:R-:W-:Y:S05]  /*2db0*/  BSYNC B1 ;  /* 0x0000000000017941 */ /* 0x000fea0003800000 */
.L_x_49:
        /* <DEDUP_REMOVED lines=9> */
.L_x_52:
[----:B------:R-:W-:Y:S05]  /*2e50*/  BSYNC B1 ;  /* 0x0000000000017941 */ /* 0x000fea0003800000 */
.L_x_51:
[----:B0----5:R-:W-:Y:S01]  /*2e60*/  IMAD.U32 R12, R19, 0x10000, RZ ;  /* 0x00010000130c7824 */ /* 0x021fe200078e00ff */
        /* <DEDUP_REMOVED lines=8> */
.L_x_54:
[----:B------:R-:W-:Y:S05]  /*2ef0*/  BSYNC B1 ;  /* 0x0000000000017941 */ /* 0x000fea0003800000 */
.L_x_53:
        /* <DEDUP_REMOVED lines=10> */
.L_x_56:
[----:B------:R-:W-:Y:S05]  /*2fa0*/  BSYNC B1 ;  /* 0x0000000000017941 */ /* 0x000fea0003800000 */
.L_x_55:
        /* <DEDUP_REMOVED lines=10> */
.L_x_58:
[----:B------:R-:W-:Y:S05]  /*3050*/  BSYNC B1 ;  /* 0x0000000000017941 */ /* 0x000fea0003800000 */
.L_x_57:
[----:B01---5:R-:W-:Y:S01]  /*3060*/  IMAD.U32 R6, R19, 0x10000, RZ ;  /* 0x0001000013067824 */ /* 0x023fe200078e00ff */
        /* <DEDUP_REMOVED lines=8> */
.L_x_60:
[----:B------:R-:W-:Y:S05]  /*30f0*/  BSYNC B1 ;  /* 0x0000000000017941 */ /* 0x000fea0003800000 */
.L_x_59:
[----:B0-2--5:R-:W-:Y:S01]  /*3100*/  IMAD.U32 R4, R19, 0x10000, RZ ;  /* 0x0001000013047824 */ /* 0x025fe200078e00ff */
[----:B------:R-:W-:Y:S01]  /*3110*/  ISETP.GT.AND P0, PT, R0, 0x8, P0 ;  /* 0x000000080000780c */ /* 0x000fe20000704270 */
[----:B------:R-:W-:Y:S01]  /*3120*/  @P1 IMAD.MOV.U32 R5, RZ, RZ, R11 ;  /* 0x000000ffff051224 */ /* 0x000fe200078e000b */
[----:B------:R-:W-:Y:S01]  /*3130*/  BSSY B1, `(.L_x_61) ;  /* 0x0000008000017945 */ /* 0x000fe20003800000 */
[----:B------:R-:W-:Y:S01]  /*3140*/  FMUL R3, R4, R41 ;  /* 0x0000002904037220 */ /* 0x000fe20000400000 */
[----:B------:R-:W-:-:S03]  /*3150*/  @P1 IMAD.MOV.U32 R4, RZ, RZ, R10 ;  /* 0x000000ffff041224 */ /* 0x000fc600078e000a */
[----:B------:R-:W-:-:S05]  /*3160*/  FFMA R3, R38, R40, R3 ;  /* 0x0000002826037223 */ /* 0x000fca0000000003 */
[----:B------:R-:W-:-:S05]  /*3170*/  F2FP.BF16.F32.PACK_AB R3, RZ, R3 ;  /* 0x00000003ff03723e */ /* 0x000fca00000010ff */
[----:B------:R0:W-:Y:S01]  /*3180*/  @P1 STG.E.U16 desc[UR36][R4.64+0x30], R3 ;  /* 0x0000300304001986 */ /* 0x0001e2000c101524 */
[----:B------:R-:W-:Y:S05]  /*3190*/  @!P0 BRA `(.L_x_62) ;  /* 0x0000000000048947 */ /* 0x000fea0003800000 */
[----:B------:R2:W5:Y:S02]  /*31a0*/  LDG.E.LTC128B.U16 R19, desc[UR36][R8.64+0x32] ;  /* 0x0000322408137981 */ /* 0x000564000c1e1520 */
.L_x_62:
[----:B------:R-:W-:Y:S05]  /*31b0*/  BSYNC B1 ;  /* 0x0000000000017941 */ /* 0x000fea0003800000 */
.L_x_61:
[----:B------:R-:W-:Y:S05]  /*31c0*/  @!P0 BRA `(.L_x_63) ;  /* 0x0000000400508947 */ /* 0x000fea0003800000 */
[----:B-----5:R-:W-:-:S04]  /*31d0*/  IMAD.U32 R0, R19, 0x10000, RZ ;  /* 0x0001000013007824 */ /* 0x020fc800078e00ff */
[----:B------:R-:W-:-:S04]  /*31e0*/  FMUL R0, R0, R41 ;  /* 0x0000002900007220 */ /* 0x000fc80000400000 */
[----:B------:R-:W-:-:S05]  /*31f0*/  FFMA R0, R39, R40, R0 ;  /* 0x0000002827007223 */ /* 0x000fca0000000000 */
[----:B------:R-:W-:-:S05]  /*3200*/  F2FP.BF16.F32.PACK_AB R0, RZ, R0 ;  /* 0x00000000ff00723e */ /* 0x000fca00000010ff */
[----:B------:R0:W-:Y:S01]  /*3210*/  STG.E.U16 desc[UR36][R10.64+0x32], R0 ;  /* 0x000032000a007986 */ /* 0x0001e2000c101524 */
[----:B------:R-:W-:Y:S05]  /*3220*/  BRA `(.L_x_63) ;  /* 0x0000000400387947 */ /* 0x000fea0003800000 */
.L_x_34:
[----:B------:R-:W-:Y:S01]  /*3230*/  ISETP.GT.AND P2, PT, R3, 0x1, PT ;  /* 0x000000010300780c */ /* 0x000fe20003f44270 */
[----:B------:R-:W-:Y:S01]  /*3240*/  ULDC.64 UR4, c[0x0][0x5c0] ;  /* 0x0001700000047ab9 */ /* 0x000fe20000000a00 */
[-C--:B------:R-:W-:Y:S01]  /*3250*/  FMUL R24, R24, R40.reuse ;  /* 0x0000002818187220 */ /* 0x080fe20000400000 */
[----:B------:R-:W-:Y:S01]  /*3260*/  LEA R4, P4, R50, UR4, 0x1 ;  /* 0x0000000432047c11 */ /* 0x000fe2000f8808ff */
[-C--:B------:R-:W-:Y:S01]  /*3270*/  FMUL R25, R25, R40.reuse ;  /* 0x0000002819197220 */ /* 0x080fe20000400000 */
[----:B------:R-:W-:Y:S01]  /*3280*/  ISETP.GT.AND P0, PT, R0, RZ, P2 ;  /* 0x000000ff0000720c */ /* 0x000fe20001704270 */
[----:B------:R-:W-:Y:S01]  /*3290*/  FMUL R26, R26, R40 ;  /* 0x000000281a1a7220 */ /* 0x000fe20000400000 */
[----:B------:R-:W-:Y:S01]  /*32a0*/  F2FP.BF16.F32.PACK_AB R24, RZ, R24 ;  /* 0x00000018ff18723e */ /* 0x000fe200000010ff */
[-C--:B------:R-:W-:Y:S01]  /*32b0*/  FMUL R27, R27, R40.reuse ;  /* 0x000000281b1b7220 */ /* 0x080fe20000400000 */
[----:B------:R-:W-:Y:S01]  /*32c0*/  LEA.HI.X R5, R50, UR5, R63, 0x1, P4 ;  /* 0x0000000532057c11 */ /* 0x000fe2000a0f0c3f */
[-C--:B------:R-:W-:Y:S01]  /*32d0*/  FMUL R28, R28, R40.reuse ;  /* 0x000000281c1c7220 */ /* 0x080fe20000400000 */
[----:B------:R-:W-:Y:S01]  /*32e0*/  ISETP.GT.AND P4, PT, R3, 0x8, PT ;  /* 0x000000080300780c */ /* 0x000fe20003f84270 */
[-C--:B------:R-:W-:Y:S01]  /*32f0*/  FMUL R29, R29, R40.reuse ;  /* 0x000000281d1d7220 */ /* 0x080fe20000400000 */
[C---:B------:R-:W-:Y:S01]  /*3300*/  ISETP.GT.AND P1, PT, R0.reuse, 0x8, P1 ;  /* 0x000000080000780c */ /* 0x040fe20000f24270 */
[----:B------:R-:W-:Y:S01]  /*3310*/  @P3 STG.E.U16 desc[UR36][R4.64], R24 ;  /* 0x0000001804003986 */ /* 0x000fe2000c101524 */
[----:B------:R-:W-:Y:S01]  /*3320*/  ISETP.GT.AND P2, PT, R0, 0x8, P2 ;  /* 0x000000080000780c */ /* 0x000fe20001744270 */
[-C--:B------:R-:W-:Y:S01]  /*3330*/  FMUL R30, R30, R40.reuse ;  /* 0x000000281e1e7220 */ /* 0x080fe20000400000 */
[----:B------:R-:W-:Y:S01]  /*3340*/  F2FP.BF16.F32.PACK_AB R25, RZ, R25 ;  /* 0x00000019ff19723e */ /* 0x000fe200000010ff */
[-C--:B------:R-:W-:Y:S01]  /*3350*/  FMUL R31, R31, R40.reuse ;  /* 0x000000281f1f7220 */ /* 0x080fe20000400000 */
[----:B------:R-:W-:Y:S01]  /*3360*/  ISETP.GT.AND P5, PT, R0, RZ, P4 ;  /* 0x000000ff0000720c */ /* 0x000fe200027a4270 */
[----:B------:R-:W-:Y:S01]  /*3370*/  FMUL R32, R32, R40 ;  /* 0x0000002820207220 */ /* 0x000fe20000400000 */
[C---:B------:R-:W-:Y:S01]  /*3380*/  SHF.L.U64.HI R57, R56.reuse, 0x4, R57 ;  /* 0x0000000438397819 */ /* 0x040fe20000010239 */
[----:B------:R-:W-:Y:S01]  /*3390*/  @P0 STG.E.U16 desc[UR36][R4.64+0x2], R25 ;  /* 0x0000021904000986 */ /* 0x000fe2000c101524 */
[----:B------:R-:W-:Y:S01]  /*33a0*/  LEA R6, P3, R56, R4, 0x4 ;  /* 0x0000000438067211 */ /* 0x000fe200078620ff */
[----:B------:R-:W-:Y:S01]  /*33b0*/  FMUL R33, R33, R40 ;  /* 0x0000002821217220 */ /* 0x000fe20000400000 */
[----:B------:R-:W-:Y:S01]  /*33c0*/  F2FP.BF16.F32.PACK_AB R26, RZ, R26 ;  /* 0x0000001aff1a723e */ /* 0x000fe200000010ff */
[-C--:B------:R-:W-:Y:S01]  /*33d0*/  FMUL R34, R34, R40.reuse ;  /* 0x0000002822227220 */ /* 0x080fe20000400000 */
[----:B------:R-:W-:Y:S01]  /*33e0*/  ISETP.GT.AND P0, PT, R3, 0x9, PT ;  /* 0x000000090300780c */ /* 0x000fe20003f04270 */
[----:B------:R-:W-:Y:S01]  /*33f0*/  IMAD.X R7, R57, 0x1, R5, P3 ;  /* 0x0000000139077824 */ /* 0x000fe200018e0605 */
[----:B------:R-:W-:Y:S01]  /*3400*/  F2FP.BF16.F32.PACK_AB R27, RZ, R27 ;  /* 0x0000001bff1b723e */ /* 0x000fe200000010ff */
[----:B------:R-:W-:Y:S01]  /*3410*/  FMUL R35, R35, R40 ;  /* 0x0000002823237220 */ /* 0x000fe20000400000 */
[----:B------:R-:W-:Y:S01]  /*3420*/  F2FP.BF16.F32.PACK_AB R28, RZ, R28 ;  /* 0x0000001cff1c723e */ /* 0x000fe200000010ff */
[-C--:B------:R-:W-:Y:S01]  /*3430*/  FMUL R36, R36, R40.reuse ;  /* 0x0000002824247220 */ /* 0x080fe20000400000 */
[C---:B------:R-:W-:Y:S01]  /*3440*/  ISETP.GT.AND P3, PT, R0.reuse, RZ, P0 ;  /* 0x000000ff0000720c */ /* 0x040fe20000764270 */
[----:B------:R-:W-:Y:S01]  /*3450*/  @P1 STG.E.U16 desc[UR36][R6.64], R26 ;  /* 0x0000001a06001986 */ /* 0x000fe2000c101524 */
[----:B------:R-:W-:Y:S01]  /*3460*/  ISETP.GT.AND P4, PT, R0, 0x8, P4 ;  /* 0x000000080000780c */ /* 0x000fe20002784270 */
[----:B------:R-:W-:Y:S01]  /*3470*/  FMUL R37, R37, R40 ;  /* 0x0000002825257220 */ /* 0x000fe20000400000 */
[----:B------:R-:W-:Y:S01]  /*3480*/  F2FP.BF16.F32.PACK_AB R29, RZ, R29 ;  /* 0x0000001dff1d723e */ /* 0x000fe200000010ff */
[----:B------:R-:W-:Y:S01]  /*3490*/  @P2 STG.E.U16 desc[UR36][R6.64+0x2], R27 ;  /* 0x0000021b06002986 */ /* 0x000fe2000c101524 */
[----:B------:R-:W-:Y:S01]  /*34a0*/  F2FP.BF16.F32.PACK_AB R30, RZ, R30 ;  /* 0x0000001eff1e723e */ /* 0x000fe200000010ff */
[-C--:B------:R-:W-:Y:S01]  /*34b0*/  FMUL R38, R38, R40.reuse ;  /* 0x0000002826267220 */ /* 0x080fe20000400000 */
[----:B------:R-:W-:Y:S01]  /*34c0*/  F2FP.BF16.F32.PACK_AB R31, RZ, R31 ;  /* 0x0000001fff1f723e */ /* 0x000fe200000010ff */
[----:B------:R-:W-:Y:S01]  /*34d0*/  @P5 STG.E.U16 desc[UR36][R4.64+0x10], R28 ;  /* 0x0000101c04005986 */ /* 0x000fe2000c101524 */
[----:B------:R-:W-:Y:S01]  /*34e0*/  ISETP.GT.AND P5, PT, R0, 0x8, P0 ;  /* 0x000000080000780c */ /* 0x000fe200007a4270 */
[----:B------:R-:W-:Y:S01]  /*34f0*/  FMUL R39, R39, R40 ;  /* 0x0000002827277220 */ /* 0x000fe20000400000 */
[C---:B------:R-:W-:Y:S01]  /*3500*/  ISETP.GT.AND P2, PT, R3.reuse, 0x11, PT ;  /* 0x000000110300780c */ /* 0x040fe20003f44270 */
[----:B------:R-:W-:Y:S01]  /*3510*/  @P3 STG.E.U16 desc[UR36][R4.64+0x12], R29 ;  /* 0x0000121d04003986 */ /* 0x000fe2000c101524 */
[----:B------:R-:W-:-:S02]  /*3520*/  ISETP.GT.AND P3, PT, R3, 0x10, PT ;  /* 0x000000100300780c */ /* 0x000fc40003f64270 */
[----:B------:R-:W-:Y:S01]  /*3530*/  F2FP.BF16.F32.PACK_AB R32, RZ, R32 ;  /* 0x00000020ff20723e */ /* 0x000fe200000010ff */
[----:B------:R-:W-:Y:S01]  /*3540*/  @P4 STG.E.U16 desc[UR36][R6.64+0x10], R30 ;  /* 0x0000101e06004986 */ /* 0x000fe2000c101524 */
[C---:B------:R-:W-:Y:S02]  /*3550*/  ISETP.GT.AND P4, PT, R0.reuse, RZ, P2 ;  /* 0x000000ff0000720c */ /* 0x040fe40001784270 */
[----:B------:R-:W-:Y:S02]  /*3560*/  F2FP.BF16.F32.PACK_AB R33, RZ, R33 ;  /* 0x00000021ff21723e */ /* 0x000fe400000010ff */
[C---:B------:R-:W-:Y:S01]  /*3570*/  ISETP.GT.AND P1, PT, R3.reuse, 0x18, PT ;  /* 0x000000180300780c */ /* 0x040fe20003f24270 */
[----:B------:R-:W-:Y:S01]  /*3580*/  @P5 STG.E.U16 desc[UR36][R6.64+0x12], R31 ;  /* 0x0000121f06005986 */ /* 0x000fe2000c101524 */
[----:B------:R-:W-:Y:S02]  /*3590*/  ISETP.GT.AND P5, PT, R0, RZ, P3 ;  /* 0x000000ff0000720c */ /* 0x000fe40001fa4270 */
[----:B------:R-:W-:-:S02]  /*35a0*/  ISETP.GT.AND P0, PT, R3, 0x19, PT ;  /* 0x000000190300780c */ /* 0x000fc40003f04270 */
[C---:B------:R-:W-:Y:S02]  /*35b0*/  ISETP.GT.AND P3, PT, R0.reuse, 0x8, P3 ;  /* 0x000000080000780c */ /* 0x040fe40001f64270 */
[C---:B------:R-:W-:Y:S02]  /*35c0*/  ISETP.GT.AND P2, PT, R0.reuse, 0x8, P2 ;  /* 0x000000080000780c */ /* 0x040fe40001744270 */
[----:B------:R-:W-:Y:S02]  /*35d0*/  F2FP.BF16.F32.PACK_AB R34, RZ, R34 ;  /* 0x00000022ff22723e */ /* 0x000fe400000010ff */
[----:B------:R-:W-:Y:S02]  /*35e0*/  F2FP.BF16.F32.PACK_AB R35, RZ, R35 ;  /* 0x00000023ff23723e */ /* 0x000fe400000010ff */
[----:B------:R-:W-:Y:S01]  /*35f0*/  F2FP.BF16.F32.PACK_AB R36, RZ, R36 ;  /* 0x00000024ff24723e */ /* 0x000fe200000010ff */
[----:B------:R-:W-:Y:S01]  /*3600*/  @P5 STG.E.U16 desc[UR36][R4.64+0x20], R32 ;  /* 0x0000202004005986 */ /* 0x000fe2000c101524 */
[----:B------:R-:W-:-:S02]  /*3610*/  ISETP.GT.AND P5, PT, R0, RZ, P0 ;  /* 0x000000ff0000720c */ /* 0x000fc400007a4270 */
[C---:B------:R-:W-:Y:S01]  /*3620*/  ISETP.GT.AND P0, PT, R0.reuse, 0x8, P0 ;  /* 0x000000080000780c */ /* 0x040fe20000704270 */
[----:B------:R-:W-:Y:S01]  /*3630*/  @P4 STG.E.U16 desc[UR36][R4.64+0x22], R33 ;  /* 0x0000222104004986 */ /* 0x000fe2000c101524 */
[C---:B------:R-:W-:Y:S02]  /*3640*/  ISETP.GT.AND P4, PT, R0.reuse, RZ, P1 ;  /* 0x000000ff0000720c */ /* 0x040fe40000f84270 */
[----:B------:R-:W-:Y:S01]  /*3650*/  ISETP.GT.AND P1, PT, R0, 0x8, P1 ;  /* 0x000000080000780c */ /* 0x000fe20000f24270 */
[----:B------:R-:W-:Y:S01]  /*3660*/  @P3 STG.E.U16 desc[UR36][R6.64+0x20], R34 ;  /* 0x0000202206003986 */ /* 0x000fe2000c101524 */
[----:B------:R-:W-:Y:S02]  /*3670*/  F2FP.BF16.F32.PACK_AB R37, RZ, R37 ;  /* 0x00000025ff25723e */ /* 0x000fe400000010ff */
[----:B------:R-:W-:Y:S01]  /*3680*/  F2FP.BF16.F32.PACK_AB R38, RZ, R38 ;  /* 0x00000026ff26723e */ /* 0x000fe200000010ff */
[----:B------:R-:W-:Y:S01]  /*3690*/  @P2 STG.E.U16 desc[UR36][R6.64+0x22], R35 ;  /* 0x0000222306002986 */ /* 0x000fe2000c101524 */
[----:B------:R-:W-:-:S05]  /*36a0*/  F2FP.BF16.F32.PACK_AB R39, RZ, R39 ;  /* 0x00000027ff27723e */ /* 0x000fca00000010ff */
[----:B------:R-:W-:Y:S04]  /*36b0*/  @P4 STG.E.U16 desc[UR36][R4.64+0x30], R36 ;  /* 0x0000302404004986 */ /* 0x000fe8000c101524 */
[----:B------:R0:W-:Y:S02]  /*36c0*/  @P5 STG.E.U16 desc[UR36][R4.64+0x32], R37 ;  /* 0x0000322504005986 */ /* 0x0001e4000c101524 */
[----:B0-----:R-:W-:Y:S02]  /*36d0*/  @P1 IMAD.MOV.U32 R4, RZ, RZ, R6 ;  /* 0x000000ffff041224 */ /* 0x001fe400078e0006 */
[----:B------:R-:W-:-:S05]  /*36e0*/  @P1 IMAD.MOV.U32 R5, RZ, RZ, R7 ;  /* 0x000000ffff051224 */ /* 0x000fca00078e0007 */
[----:B------:R0:W-:Y:S04]  /*36f0*/  @P1 STG.E.U16 desc[UR36][R4.64+0x30], R38 ;  /* 0x0000302604001986 */ /* 0x0001e8000c101524 */
[----:B------:R0:W-:Y:S02]  /*3700*/  @P0 STG.E.U16 desc[UR36][R6.64+0x32], R39 ;  /* 0x0000322706000986 */ /* 0x0001e4000c101524 */
.L_x_63:
[----:B------:R-:W-:Y:S05]  /*3710*/  BSYNC B0 ;  /* 0x0000000000007941 */ /* 0x000fea0003800000 */
.L_x_33:
[----:B0-----:R-:W2:Y:S01]  /*3720*/  LDL.64 R4, [R1] ;  /* 0x0000000001047983 */ /* 0x001ea20000100a00 */
[----:B------:R-:W-:Y:S01]  /*3730*/  ULDC.64 UR4, c[0x0][0x650] ;  /* 0x0001940000047ab9 */ /* 0x000fe20000000a00 */
[----:B------:R0:W-:Y:S01]  /*3740*/  SYNCS.ARRIVE.TRANS64.A1T0 RZ, [R48+UR47], RZ ;  /* 0x000000ff30ff79a7 */ /* 0x0001e2000810002f */
[----:B------:R-:W-:Y:S01]  /*3750*/  PRMT R0, RZ, 0x7610, R0 ;  /* 0x00007610ff007816 */ /* 0x000fe20000000000 */
[----:B-----5:R-:W-:Y:S02]  /*3760*/  IMAD.MOV.U32 R19, RZ, RZ, -0x1 ;  /* 0xffffffffff137424 */ /* 0x020fe400078e00ff */
[----:B------:R-:W-:Y:S02]  /*3770*/  IMAD.MOV.U32 R22, RZ, RZ, -0x1 ;  /* 0xffffffffff167424 */ /* 0x000fe400078e00ff */
[----:B------:R-:W-:Y:S01]  /*3780*/  IMAD.MOV.U32 R17, RZ, RZ, -0x1 ;  /* 0xffffffffff117424 */ /* 0x000fe200078e00ff */
[----:B--2---:R-:W-:-:S04]  /*3790*/  LEA R18, P0, R4, R18, 0x1 ;  /* 0x0000001204127211 */ /* 0x004fc800078008ff */
[----:B------:R-:W-:Y:S02]  /*37a0*/  LEA.HI.X R2, R4, R2, R23, 0x1, P0 ;  /* 0x0000000204027211 */ /* 0x000fe400000f0c17 */
[----:B------:R-:W-:-:S04]  /*37b0*/  ISETP.GE.U32.AND P0, PT, R18, UR4, PT ;  /* 0x0000000412007c0c */ /* 0x000fc8000bf06070 */
[----:B------:R-:W-:-:S13]  /*37c0*/  ISETP.GE.U32.AND.EX P0, PT, R2, UR5, PT, P0 ;  /* 0x0000000502007c0c */ /* 0x000fda000bf06100 */
[----:B0-----:R-:W-:Y:S05]  /*37d0*/  @P0 BRA `(.L_x_64) ;  /* 0x00000004006c0947 */ /* 0x001fea0003800000 */
[----:B------:R-:W0:Y:S01]  /*37e0*/  S2R R12, SR_CTAID.X ;  /* 0x00000000000c7919 */ /* 0x000e220000002500 */
[----:B------:R-:W2:Y:S01]  /*37f0*/  LDC.64 R10, c[0x0][0x628] ;  /* 0x00018a00ff0a7b82 */ /* 0x000ea20000000a00 */
[----:B------:R-:W-:Y:S01]  /*3800*/  ULDC UR4, c[0x0][0x150] ;  /* 0x0000540000047ab9 */ /* 0x000fe20000000800 */
[----:B-1-34-:R-:W-:Y:S01]  /*3810*/  IMAD.MOV.U32 R8, RZ, RZ, R18 ;  /* 0x000000ffff087224 */ /* 0x01afe200078e0012 */
[----:B------:R-:W1:Y:S01]  /*3820*/  S2R R20, SR_CTAID.Y ;  /* 0x0000000000147919 */ /* 0x000e620000002600 */
[----:B------:R-:W-:-:S04]  /*3830*/  IMAD.MOV.U32 R9, RZ, RZ, R2 ;  /* 0x000000ffff097224 */ /* 0x000fc800078e0002 */
[----:B------:R-:W3:Y:S08]  /*3840*/  LDC R21, c[0x0][0x144] ;  /* 0x00005100ff157b82 */ /* 0x000ef00000000800 */
[----:B------:R-:W4:Y:S08]  /*3850*/  LDC R0, c[0x0][0x630] ;  /* 0x00018c00ff007b82 */ /* 0x000f300000000800 */
[----:B------:R-:W1:Y:S01]  /*3860*/  LDC.64 R14, c[0x0][0x620] ;  /* 0x00018800ff0e7b82 */ /* 0x000e620000000a00 */
[----:B--2---:R-:W-:-:S04]  /*3870*/  ISETP.NE.U32.AND P0, PT, R10, RZ, PT ;  /* 0x000000ff0a00720c */ /* 0x004fc80003f05070 */
[----:B------:R-:W-:Y:S02]  /*3880*/  ISETP.NE.AND.EX P0, PT, R11, RZ, PT, P0 ;  /* 0x000000ff0b00720c */ /* 0x000fe40003f05300 */
[----:B0-----:R-:W-:-:S05]  /*3890*/  I2FP.F32.U32 R3, R12 ;  /* 0x0000000c00037245 */ /* 0x001fca0000201000 */
[----:B------:R-:W-:-:S04]  /*38a0*/  FMUL R3, R3, UR4 ;  /* 0x0000000403037c20 */ /* 0x000fc80008400000 */
[----:B------:R0:W2:Y:S02]  /*38b0*/  F2I.U32.TRUNC.NTZ R19, R3 ;  /* 0x0000000300137305 */ /* 0x0000a4000020f000 */
[----:B---34-:R-:W-:Y:S05]  /*38c0*/  @!P0 BRA `(.L_x_65) ;  /* 0x0000000000288947 */ /* 0x018fea0003800000 */
        /* <DEDUP_REMOVED lines=10> */
.L_x_65:
[----:B------:R-:W3:Y:S01]  /*3970*/  LDC.64 R26, c[0x0][0x640] ;  /* 0x00019000ff1a7b82 */ /* 0x000ee20000000a00 */
[-C--:B------:R-:W-:Y:S01]  /*3980*/  SHF.R.U64 R17, R8, R0.reuse, R9 ;  /* 0x0000000008117219 */ /* 0x080fe20000001209 */
[----:B--2---:R-:W-:Y:S01]  /*3990*/  IMAD.MOV R7, RZ, RZ, -R19 ;  /* 0x000000ffff077224 */ /* 0x004fe200078e0a13 */
[----:B------:R-:W-:Y:S01]  /*39a0*/  SHF.R.U32.HI R0, RZ, R0, R9 ;  /* 0x00000000ff007219 */ /* 0x000fe20000011609 */
[----:B------:R-:W-:Y:S01]  /*39b0*/  IMAD.MOV.U32 R19, RZ, RZ, R2 ;  /* 0x000000ffff137224 */ /* 0x000fe200078e0002 */
[----:B0-----:R-:W-:Y:S01]  /*39c0*/  IADD3 R3, P0, RZ, -R17, RZ ;  /* 0x80000011ff037210 */ /* 0x001fe20007f1e0ff */
[----:B------:R-:W-:Y:S01]  /*39d0*/  IMAD R22, R21, R7, R12 ;  /* 0x0000000715167224 */ /* 0x000fe200078e020c */
[----:B------:R-:W-:Y:S01]  /*39e0*/  ULDC UR4, c[0x0][0x154] ;  /* 0x0000550000047ab9 */ /* 0x000fe20000000800 */
[----:B------:R-:W0:Y:S01]  /*39f0*/  LDC R6, c[0x0][0x618] ;  /* 0x00018600ff067b82 */ /* 0x000e220000000800 */
[----:B------:R-:W-:Y:S02]  /*3a00*/  IMAD.MOV.U32 R7, RZ, RZ, 0x1 ;  /* 0x00000001ff077424 */ /* 0x000fe400078e00ff */
[----:B------:R-:W-:-:S04]  /*3a10*/  IMAD.X R5, RZ, RZ, ~R0, P0 ;  /* 0x000000ffff057224 */ /* 0x000fc800000e0e00 */
[-C--:B-1----:R-:W-:Y:S01]  /*3a20*/  IMAD R0, R5, R14.reuse, RZ ;  /* 0x0000000e05007224 */ /* 0x082fe200078e02ff */
[----:B------:R-:W1:Y:S01]  /*3a30*/  LDC R8, c[0x0][0x608] ;  /* 0x00018200ff087b82 */ /* 0x000e620000000800 */
[----:B------:R-:W-:-:S04]  /*3a40*/  IMAD.WIDE.U32 R4, R3, R14, R18 ;  /* 0x0000000e03047225 */ /* 0x000fc800078e0012 */
[----:B------:R-:W-:Y:S01]  /*3a50*/  IMAD R3, R3, R15, R0 ;  /* 0x0000000f03037224 */ /* 0x000fe200078e0200 */
[----:B------:R-:W-:Y:S02]  /*3a60*/  I2FP.F32.U32 R0, R20 ;  /* 0x0000001400007245 */ /* 0x000fe40000201000 */
[----:B------:R-:W2:Y:S01]  /*3a70*/  LDC R24, c[0x0][0x658] ;  /* 0x00019600ff187b82 */ /* 0x000ea20000000800 */
[----:B------:R-:W-:Y:S01]  /*3a80*/  IMAD.IADD R3, R5, 0x1, R3 ;  /* 0x0000000105037824 */ /* 0x000fe200078e0203 */
[----:B---3--:R-:W-:Y:S01]  /*3a90*/  ISETP.NE.U32.AND P0, PT, R26, RZ, PT ;  /* 0x000000ff1a00720c */ /* 0x008fe20003f05070 */
[----:B------:R-:W-:Y:S01]  /*3aa0*/  FMUL R0, R0, UR4 ;  /* 0x0000000400007c20 */ /* 0x000fe20008400000 */
[----:B------:R-:W-:Y:S02]  /*3ab0*/  IMAD.MOV.U32 R5, RZ, RZ, -0x1 ;  /* 0xffffffffff057424 */ /* 0x000fe400078e00ff */
[----:B------:R-:W-:Y:S01]  /*3ac0*/  ISETP.NE.AND.EX P0, PT, R27, RZ, PT, P0 ;  /* 0x000000ff1b00720c */ /* 0x000fe20003f05300 */
[----:B------:R3:W4:Y:S01]  /*3ad0*/  F2I.U32.TRUNC.NTZ R13, R0 ;  /* 0x00000000000d7305 */ /* 0x000722000020f000 */
[----:B------:R-:W3:Y:S01]  /*3ae0*/  LDC R15, c[0x0][0x148] ;  /* 0x00005200ff0f7b82 */ /* 0x000ee20000000800 */
[----:B0-----:R-:W-:-:S02]  /*3af0*/  SHF.R.U64 R12, R4, R6, R3 ;  /* 0x00000006040c7219 */ /* 0x001fc40000001203 */
[----:B------:R-:W-:-:S05]  /*3b00*/  SHF.R.U32.HI R3, RZ, R6, R3 ;  /* 0x00000006ff037219 */ /* 0x000fca0000011603 */
[----:B------:R-:W0:Y:S01]  /*3b10*/  LDC R21, c[0x0][0x600] ;  /* 0x00018000ff157b82 */ /* 0x000e220000000800 */
[-CC-:B-1----:R-:W-:Y:S02]  /*3b20*/  SHF.R.U64 R10, R12, R8.reuse, R3.reuse ;  /* 0x000000080c0a7219 */ /* 0x182fe40000001203 */
[----:B------:R-:W-:-:S05]  /*3b30*/  SHF.R.U32.HI R3, RZ, R8, R3 ;  /* 0x00000008ff037219 */ /* 0x000fca0000011603 */
[----:B------:R-:W1:Y:S01]  /*3b40*/  LDC R25, c[0x0][0x648] ;  /* 0x00019200ff197b82 */ /* 0x000e620000000800 */
[-C--:B--2---:R-:W-:Y:S02]  /*3b50*/  SHF.L.U32 R4, R5, R24.reuse, RZ ;  /* 0x0000001805047219 */ /* 0x084fe400000006ff */
[-CC-:B------:R-:W-:Y:S02]  /*3b60*/  SHF.R.U64 R14, R10, R24.reuse, R3.reuse ;  /* 0x000000180a0e7219 */ /* 0x180fe40000001203 */
[----:B------:R-:W-:Y:S02]  /*3b70*/  SHF.R.U32.HI R5, RZ, R24, R3 ;  /* 0x00000018ff057219 */ /* 0x000fe40000011603 */
[----:B------:R-:W-:Y:S01]  /*3b80*/  LOP3.LUT R19, RZ, R4, RZ, 0x33, !PT ;  /* 0x00000004ff137212 */ /* 0x000fe200078e33ff */
[----:B------:R-:W2:Y:S01]  /*3b90*/  LDC R28, c[0x0][0x638] ;  /* 0x00018e00ff1c7b82 */ /* 0x000ea20000000800 */
[----:B------:R-:W-:Y:S01]  /*3ba0*/  SHF.L.U32 R24, R7, R24, RZ ;  /* 0x0000001807187219 */ /* 0x000fe200000006ff */
[----:B------:R-:W-:-:S06]  /*3bb0*/  IMAD.MOV.U32 R4, RZ, RZ, R14 ;  /* 0x000000ffff047224 */ /* 0x000fcc00078e000e */
[----:B------:R-:W0:Y:S01]  /*3bc0*/  LDC R29, c[0x0][0x610] ;  /* 0x00018400ff1d7b82 */ /* 0x000e220000000800 */
[----:B----4-:R-:W-:Y:S05]  /*3bd0*/  @!P0 BRA `(.L_x_66) ;  /* 0x0000000000288947 */ /* 0x010fea0003800000 */
[----:B------:R-:W4:Y:S02]  /*3be0*/  LDC R3, c[0x0][0x64c] ;  /* 0x00019300ff037b82 */ /* 0x000f240000000800 */
[----:B----4-:R-:W-:-:S05]  /*3bf0*/  IADD3 R3, P0, R14, R3, RZ ;  /* 0x000000030e037210 */ /* 0x010fca0007f1e0ff */
        /* <DEDUP_REMOVED lines=8> */
.L_x_66:
[----:B------:R-:W4:Y:S01]  /*3c80*/  LDC R3, c[0x0][0x65c] ;  /* 0x00019700ff037b82 */ /* 0x000f220000000800 */
[----:B-1-3--:R-:W-:Y:S01]  /*3c90*/  SHF.R.U64 R0, R4, R25, R5 ;  /* 0x0000001904007219 */ /* 0x00afe20000001205 */
[----:B0-----:R-:W-:Y:S01]  /*3ca0*/  VIADD R5, R21, 0xffffffff ;  /* 0xffffffff15057836 */ /* 0x001fe20000000000 */
[----:B------:R-:W-:Y:S01]  /*3cb0*/  LOP3.LUT R19, R10, R19, RZ, 0xc0, !PT ;  /* 0x000000130a137212 */ /* 0x000fe200078ec0ff */
[----:B------:R-:W-:-:S03]  /*3cc0*/  IMAD.MOV R13, RZ, RZ, -R13 ;  /* 0x000000ffff0d7224 */ /* 0x000fc600078e0a0d */
[----:B------:R-:W-:Y:S01]  /*3cd0*/  LOP3.LUT R5, R12, R5, RZ, 0xc0, !PT ;  /* 0x000000050c057212 */ /* 0x000fe200078ec0ff */
[----:B------:R-:W-:Y:S01]  /*3ce0*/  IMAD R19, R24, R0, R19 ;  /* 0x0000000018137224 */ /* 0x000fe200078e0213 */
[----:B----4-:R-:W-:Y:S01]  /*3cf0*/  ISETP.NE.AND P0, PT, R3, 0x1, PT ;  /* 0x000000010300780c */ /* 0x010fe20003f05270 */
[----:B------:R-:W-:-:S04]  /*3d00*/  IMAD.MOV R3, RZ, RZ, -R0 ;  /* 0x000000ffff037224 */ /* 0x000fc800078e0a00 */
[----:B--2---:R-:W-:Y:S02]  /*3d10*/  IMAD R0, R3, R28, R14 ;  /* 0x0000001c03007224 */ /* 0x004fe400078e020e */
[----:B------:R-:W-:Y:S02]  /*3d20*/  IMAD.MOV.U32 R3, RZ, RZ, 0x1 ;  /* 0x00000001ff037424 */ /* 0x000fe400078e00ff */
[----:B------:R-:W-:-:S03]  /*3d30*/  IMAD R4, R0, R21, R5 ;  /* 0x0000001500047224 */ /* 0x000fc600078e0205 */
[----:B------:R-:W-:Y:S01]  /*3d40*/  PRMT R0, R3, 0x7610, R0 ;  /* 0x0000761003007816 */ /* 0x000fe20000000000 */
[----:B------:R-:W-:-:S04]  /*3d50*/  @P0 IMAD R22, R15, R13, R20 ;  /* 0x0000000d0f160224 */ /* 0x000fc800078e0214 */
[----:B------:R-:W-:-:S05]  /*3d60*/  IMAD R19, R19, R29, R22 ;  /* 0x0000001d13137224 */ /* 0x000fca00078e0216 */
[----:B------:R-:W-:Y:S02]  /*3d70*/  SEL R22, R4, R19, !P0 ;  /* 0x0000001304167207 */ /* 0x000fe40004000000 */
[----:B------:R-:W-:-:S07]  /*3d80*/  SEL R19, R19, R4, !P0 ;  /* 0x0000000413137207 */ /* 0x000fce0004000000 */
.L_x_64:
[----:B------:R-:W-:Y:S02]  /*3d90*/  LOP3.LUT P0, RZ, R0, 0xff, RZ, 0xc0, !PT ;  /* 0x000000ff00ff7812 */ /* 0x000fe4000780c0ff */
[----:B------:R-:W-:-:S11]  /*3da0*/  LOP3.LUT R53, R53, 0x1, RZ, 0x3c, !PT ;  /* 0x0000000135357812 */ /* 0x000fd600078e3cff */
[----:B------:R-:W-:Y:S05]  /*3db0*/  @P0 BRA `(.L_x_67) ;  /* 0xffffffd400f00947 */ /* 0x000fea000383ffff */
[----:B------:R-:W-:Y:S05]  /*3dc0*/  EXIT ;  /* 0x000000000000794d */ /* 0x000fea0003800000 */
.L_x_14:
[----:B------:R-:W-:-:S08]  /*3dd0*/  ISETP.NE.AND P0, PT, R0, RZ, PT ;  /* 0x000000ff0000720c */ /* 0x000fd00003f05270 */
[----:B0-----:R-:W0:-:S00]  /*3de0*/  USETMAXREG.DEALLOC.CTAPOOL 0x28 ;  /* 0x00000028000079c8 */ /* 0x001e0000080e0500 */
[----:B------:R-:W-:Y:S05]  /*3df0*/  @P0 EXIT ;  /* 0x000000000000094d */ /* 0x000fea0003800000 */
[----:B0-----:R-:W-:Y:S01]  /*3e00*/  LOP3.LUT P0, RZ, R8, 0xff, RZ, 0xc0, !PT ;  /* 0x000000ff08ff7812 */ /* 0x001fe2000780c0ff */
[----:B------:R-:W-:Y:S02]  /*3e10*/  IMAD.MOV.U32 R0, RZ, RZ, 0x1 ;  /* 0x00000001ff007424 */ /* 0x000fe400078e00ff */
[----:B------:R-:W-:-:S10]  /*3e20*/  IMAD.MOV.U32 R8, RZ, RZ, RZ ;  /* 0x000000ffff087224 */ /* 0x000fd400078e00ff */
[----:B------:R-:W-:Y:S05]  /*3e30*/  @!P0 BRA `(.L_x_68) ;  /* 0x0000000c00488947 */ /* 0x000fea0003800000 */
[----:B------:R-:W-:Y:S01]  /*3e40*/  LOP3.LUT P0, RZ, R4, 0x1f, RZ, 0xc0, !PT ;  /* 0x0000001f04ff7812 */ /* 0x000fe2000780c0ff */
[----:B------:R-:W-:Y:S01]  /*3e50*/  ULDC UR5, c[0x0][0x658] ;  /* 0x0001960000057ab9 */ /* 0x000fe20000000800 */
[----:B------:R-:W-:Y:S01]  /*3e60*/  UMOV UR6, 0xffffffff ;  /* 0xffffffff00067882 */ /* 0x000fe20000000000 */
[----:B------:R-:W-:Y:S01]  /*3e70*/  BSSY B0, `(.L_x_68) ;  /* 0x00000ce000007945 */ /* 0x000fe20003800000 */
[----:B------:R-:W-:Y:S01]  /*3e80*/  USHF.L.U32 UR6, UR6, UR5, URZ ;  /* 0x0000000506067299 */ /* 0x000fe2000800063f */
[C---:B------:R-:W-:Y:S01]  /*3e90*/  ISETP.NE.AND P2, PT, R3.reuse, RZ, PT ;  /* 0x000000ff0300720c */ /* 0x040fe20003f45270 */
[----:B------:R-:W-:Y:S01]  /*3ea0*/  UMOV UR7, 0x1 ;  /* 0x0000000100077882 */ /* 0x000fe20000000000 */
[----:B------:R-:W-:Y:S01]  /*3eb0*/  ISETP.NE.OR P0, PT, R3, RZ, !P0 ;  /* 0x000000ff0300720c */ /* 0x000fe20004705670 */
[----:B------:R-:W-:Y:S01]  /*3ec0*/  IMAD.MOV.U32 R9, RZ, RZ, 0x1 ;  /* 0x00000001ff097424 */ /* 0x000fe200078e00ff */
[----:B------:R-:W-:Y:S01]  /*3ed0*/  LOP3.LUT R3, R16, 0x2, RZ, 0xfc, !PT ;  /* 0x0000000210037812 */ /* 0x000fe200078efcff */
[----:B------:R-:W-:Y:S01]  /*3ee0*/  IMAD.MOV.U32 R0, RZ, RZ, 0x1 ;  /* 0x00000001ff007424 */ /* 0x000fe200078e00ff */
[----:B------:R-:W-:Y:S01]  /*3ef0*/  ULDC UR4, c[0x0][0x600] ;  /* 0x0001800000047ab9 */ /* 0x000fe20000000800 */
[----:B------:R-:W-:Y:S01]  /*3f00*/  IMAD.MOV.U32 R8, RZ, RZ, RZ ;  /* 0x000000ffff087224 */ /* 0x000fe200078e00ff */
[----:B------:R-:W-:-:S02]  /*3f10*/  USHF.L.U32 UR13, UR7, UR5, URZ ;  /* 0x00000005070d7299 */ /* 0x000fc4000800063f */
[----:B------:R-:W-:Y:S02]  /*3f20*/  UIADD3 UR21, UR40, 0x1, URZ ;  /* 0x0000000128157890 */ /* 0x000fe4000fffe03f */
[----:B------:R-:W-:Y:S02]  /*3f30*/  UIADD3 UR4, UR4, -0x1, URZ ;  /* 0xffffffff04047890 */ /* 0x000fe4000fffe03f */
[----:B------:R-:W-:Y:S01]  /*3f40*/  ULOP3.LUT UR5, URZ, UR6, URZ, 0x33, !UPT ;  /* 0x000000063f057292 */ /* 0x000fe2000f8e333f */
[----:B------:R-:W-:-:S11]  /*3f50*/  ULDC.64 UR22, c[0x0][0x198] ;  /* 0x0000660000167ab9 */ /* 0x000fd60000000a00 */
.L_x_80:
[----:B------:R-:W-:-:S03]  /*3f60*/  UMOV UR6, 0xffffffff ;  /* 0xffffffff00067882 */ /* 0x000fc60000000000 */
[----:B------:R-:W-:Y:S05]  /*3f70*/  BRA.DIV UR6, `(.L_x_69) ;  /* 0x0000001206c07947 */ /* 0x000fea000b800000 */
[----:B------:R-:W-:-:S13]  /*3f80*/  ELECT P6, URZ, PT ;  /* 0x00000000003f782f */ /* 0x000fda00038c0000 */
.L_x_98:
[----:B------:R-:W0:Y:S01]  /*3f90*/  LDC R4, c[0x0][0x28c] ;  /* 0x0000a300ff047b82 */ /* 0x000e220000000800 */
[----:B------:R-:W-:Y:S01]  /*3fa0*/  BSSY B1, `(.L_x_70) ;  /* 0x0000043000017945 */ /* 0x000fe20003800000 */
[----:B0-----:R-:W-:-:S13]  /*3fb0*/  ISETP.LT.OR P6, PT, R4, 0x1, !P6 ;  /* 0x000000010400780c */ /* 0x001fda00077c1670 */
[----:B------:R-:W-:Y:S05]  /*3fc0*/  @P6 BRA `(.L_x_71) ;  /* 0x0000000400006947 */ /* 0x000fea0003800000 */
[----:B------:R-:W-:Y:S02]  /*3fd0*/  IMAD.SHL.U32 R19, R19, 0x40, RZ ;  /* 0x0000004013137824 */ /* 0x000fe400078e00ff */
[----:B------:R-:W-:Y:S02]  /*3fe0*/  IMAD.SHL.U32 R22, R22, 0x20, RZ ;  /* 0x0000002016167824 */ /* 0x000fe400078e00ff */
[----:B------:R-:W-:Y:S02]  /*3ff0*/  IMAD.MOV.U32 R12, RZ, RZ, RZ ;  /* 0x000000ffff0c7224 */ /* 0x000fe400078e00ff */
[----:B------:R-:W-:Y:S02]  /*4000*/  IMAD.U32 R13, RZ, RZ, UR21 ;  /* 0x00000015ff0d7e24 */ /* 0x000fe4000f8e00ff */
[----:B------:R-:W-:Y:S02]  /*4010*/  IMAD.MOV.U32 R4, RZ, RZ, R0 ;  /* 0x000000ffff047224 */ /* 0x000fe400078e0000 */
[----:B------:R-:W-:-:S07]  /*4020*/  IMAD.MOV.U32 R5, RZ, RZ, R8 ;  /* 0x000000ffff057224 */ /* 0x000fce00078e0008 */
.L_x_75:
[----:B------:R-:W0:Y:S01]  /*4030*/  S2R R7, SR_CgaCtaId ;  /* 0x0000000000077919 */ /* 0x000e220000008800 */
[----:B------:R-:W-:-:S04]  /*4040*/  MOV R6, 0x400 ;  /* 0x0000040000067802 */ /* 0x000fc80000000f00 */
[----:B0-----:R-:W-:Y:S02]  /*4050*/  LEA R10, R7, R6, 0x18 ;  /* 0x00000006070a7211 */ /* 0x001fe400078ec0ff */
[----:B------:R-:W-:Y:S01]  /*4060*/  SHF.L.U32 R6, R4, 0x1f, RZ ;  /* 0x0000001f04067819 */ /* 0x000fe200000006ff */
[----:B------:R-:W0:Y:S02]  /*4070*/  @!P2 LDC R7, c[0x0][0x500] ;  /* 0x00014000ff07ab82 */ /* 0x000e240000000800 */
[----:B------:R-:W-:-:S04]  /*4080*/  IMAD R11, R5, 0x8, R10 ;  /* 0x00000008050b7824 */ /* 0x000fc800078e020a */
[----:B------:R-:W1:Y:S02]  /*4090*/  SYNCS.PHASECHK.TRANS64.TRYWAIT P1, [R11+URZ+0x48], R6 ;  /* 0x000048060b0075a7 */ /* 0x000e64000802017f */
[----:B-1----:R-:W-:Y:S05]  /*40a0*/  @!P1 BRA `(.L_x_72) ;  /* 0x0000001000949947 */ /* 0x002fea0003800000 */
.L_x_99:
[----:B-1----:R-:W-:Y:S01]  /*40b0*/  PRMT R6, R3, 0x9910, RZ ;  /* 0x0000991003067816 */ /* 0x002fe200000000ff */
[----:B0-----:R0:W-:Y:S03]  /*40c0*/  @!P2 SYNCS.ARRIVE.TRANS64 RZ, [R11+URZ], R7 ;  /* 0x000000070bffa9a7 */ /* 0x0011e6000800003f */
[----:B------:R-:W-:-:S13]  /*40d0*/  ISETP.NE.AND P1, PT, R6, 0x2, PT ;  /* 0x000000020600780c */ /* 0x000fda0003f25270 */
[----:B0-----:R-:W-:Y:S05]  /*40e0*/  @P1 BRA `(.L_x_73) ;  /* 0x0000000000041947 */ /* 0x001fea0003800000 */
[----:B------:R-:W-:Y:S01]  /*40f0*/  BPT.TRAP 0x1 ;  /* 0x000000040000795c */ /* 0x000fe20000300000 */
.L_x_73:
[----:B------:R-:W-:Y:S05]  /*4100*/  @P0 BRA `(.L_x_74) ;  /* 0x0000000000040947 */ /* 0x000fea0003800000 */
[----:B------:R-:W-:Y:S01]  /*4110*/  BPT.TRAP 0x1 ;  /* 0x000000040000795c */ /* 0x000fe20000300000 */
.L_x_74:
[C-C-:B------:R-:W-:Y:S01]  /*4120*/  IMAD R6, R5.reuse, 0x4000, R10.reuse ;  /* 0x0000400005067824 */ /* 0x140fe200078e020a */
[----:B------:R-:W-:Y:S01]  /*4130*/  R2UR UR34, R12 ;  /* 0x000000000c2272ca */ /* 0x000fe200000e0000 */
[----:B------:R-:W-:Y:S01]  /*4140*/  IMAD R10, R5, 0x2000, R10 ;  /* 0x00002000050a7824 */ /* 0x000fe200078e020a */
[----:B------:R-:W-:Y:S01]  /*4150*/  R2UR UR33, R11 ;  /* 0x000000000b2172ca */ /* 0x000fe200000e0000 */
[----:B------:R-:W-:Y:S01]  /*4160*/  VIADD R13, R13, 0xffffffff ;  /* 0xffffffff0d0d7836 */ /* 0x000fe20000000000 */
[----:B------:R-:W-:Y:S01]  /*4170*/  R2UR UR24, R6 ;  /* 0x00000000061872ca */ /* 0x000fe200000e0000 */
[----:B------:R-:W-:Y:S01]  /*4180*/  UIADD3 UR6, UP0, UR22, 0xf0, URZ ;  /* 0x000000f016067890 */ /* 0x000fe2000ff1e03f */
[----:B------:R-:W-:Y:S01]  /*4190*/  R2UR UR8, R10 ;  /* 0x000000000a0872ca */ /* 0x000fe200000e0000 */
[----:B------:R-:W-:Y:S01]  /*41a0*/  UIADD3 UR30, UP1, UR22, 0x1f0, URZ ;  /* 0x000001f0161e7890 */ /* 0x000fe2000ff3e03f */
[----:B------:R-:W-:Y:S01]  /*41b0*/  R2UR UR36, R17 ;  /* 0x00000000112472ca */ /* 0x000fe200000e0000 */
[----:B------:R-:W-:Y:S01]  /*41c0*/  UIADD3.X UR7, URZ, UR23, URZ, UP0, !UPT ;  /* 0x000000173f077290 */ /* 0x000fe200087fe43f */
[----:B------:R-:W-:Y:S01]  /*41d0*/  R2UR UR35, R19 ;  /* 0x00000000132372ca */ /* 0x000fe200000e0000 */
[----:B------:R-:W-:Y:S01]  /*41e0*/  UIADD3.X UR31, URZ, UR23, URZ, UP1, !UPT ;  /* 0x000000173f1f7290 */ /* 0x000fe20008ffe43f */
[----:B------:R-:W-:Y:S01]  /*41f0*/  R2UR UR19, R22 ;  /* 0x00000000161372ca */ /* 0x000fe200000e0000 */
[----:B------:R-:W-:Y:S01]  /*4200*/  UIADD3 UR26, UR34, 0x40, URZ ;  /* 0x00000040221a7890 */ /* 0x000fe2000fffe03f */
[----:B------:R-:W-:Y:S01]  /*4210*/  ISETP.GT.AND P3, PT, R13, 0x1, PT ;  /* 0x000000010d00780c */ /* 0x000fe20003f64270 */
[----:B------:R-:W-:Y:S01]  /*4220*/  VIADD R5, R5, 0x1 ;  /* 0x0000000105057836 */ /* 0x000fe20000000000 */
[----:B------:R-:W-:Y:S01]  /*4230*/  UMOV UR14, 0x0 ;  /* 0x00000000000e7882 */ /* 0x000fe20000000000 */
[----:B------:R-:W-:Y:S01]  /*4240*/  UIADD3 UR32, UR24, 0x180, URZ ;  /* 0x0000018018207890 */ /* 0x000fe2000fffe03f */
[----:B------:R-:W-:Y:S01]  /*4250*/  VIADD R12, R12, 0x80 ;  /* 0x000000800c0c7836 */ /* 0x000fe20000000000 */
[----:B------:R-:W-:Y:S01]  /*4260*/  UIADD3 UR24, UR24, 0x2180, URZ ;  /* 0x0000218018187890 */ /* 0x000fe2000fffe03f */
[----:B------:R-:W-:Y:S01]  /*4270*/  ISETP.NE.AND P1, PT, R5, 0x9, PT ;  /* 0x000000090500780c */ /* 0x000fe20003f25270 */
[----:B------:R-:W-:-:S02]  /*4280*/  UIADD3 UR16, UR8, 0x24180, URZ ;  /* 0x0002418008107890 */ /* 0x000fc4000fffe03f */
[----:B------:R-:W-:Y:S01]  /*4290*/  UIADD3 UR8, UR8, 0x25180, URZ ;  /* 0x0002518008087890 */ /* 0x000fe2000fffe03f */
[----:B------:R-:W-:Y:S01]  /*42a0*/  SEL R7, RZ, 0x1, P1 ;  /* 0x00000001ff077807 */ /* 0x000fe20000800000 */
[----:B------:R-:W-:Y:S01]  /*42b0*/  UMOV UR15, 0x10000000 ;  /* 0x10000000000f7882 */ /* 0x000fe20000000000 */
[----:B------:R-:W-:Y:S01]  /*42c0*/  UMOV UR25, UR33 ;  /* 0x0000002100197c82 */ /* 0x000fe20008000000 */
[----:B------:R-:W-:Y:S01]  /*42d0*/  UMOV UR28, UR36 ;  /* 0x00000024001c7c82 */ /* 0x000fe20008000000 */
[----:B------:R-:W-:Y:S01]  /*42e0*/  UMOV UR27, UR35 ;  /* 0x00000023001b7c82 */ /* 0x000fe20008000000 */
[----:B------:R-:W-:Y:S01]  /*42f0*/  UMOV UR17, UR33 ;  /* 0x0000002100117c82 */ /* 0x000fe20008000000 */
[----:B------:R-:W-:Y:S01]  /*4300*/  UMOV UR18, UR34 ;  /* 0x0000002200127c82 */ /* 0x000fe20008000000 */
[----:B------:R-:W-:Y:S01]  /*4310*/  UMOV UR20, UR36 ;  /* 0x0000002400147c82 */ /* 0x000fe20008000000 */
[----:B------:R0:W-:Y:S01]  /*4320*/  UTMALDG.3D [UR32], [UR6], desc[UR14] ;  /* 0x00000e20060075b4 */ /* 0x0001e20008011000 */
[----:B------:R-:W-:Y:S01]  /*4330*/  UMOV UR9, UR33 ;  /* 0x0000002100097c82 */ /* 0x000fe20008000000 */
[----:B------:R-:W-:Y:S01]  /*4340*/  UMOV UR11, UR19 ;  /* 0x00000013000b7c82 */ /* 0x000fe20008000000 */
[----:B------:R-:W-:Y:S01]  /*4350*/  UMOV UR12, UR36 ;  /* 0x00000024000c7c82 */ /* 0x000fe20008000000 */
[----:B------:R-:W-:Y:S01]  /*4360*/  UMOV UR10, UR26 ;  /* 0x0000001a000a7c82 */ /* 0x000fe20008000000 */
[----:B------:R-:W-:-:S02]  /*4370*/  LOP3.LUT R4, R4, R7, RZ, 0x3c, !PT ;  /* 0x0000000704047212 */ /* 0x000fc400078e3cff */
[----:B------:R-:W-:Y:S01]  /*4380*/  SEL R5, R5, RZ, P1 ;  /* 0x000000ff05057207 */ /* 0x000fe20000800000 */
[----:B------:R0:W-:Y:S01]  /*4390*/  UTMALDG.3D [UR24], [UR6], desc[UR14] ;  /* 0x00000e18060075b4 */ /* 0x0001e20008011000 */
[----:B------:R0:W-:Y:S01]  /*43a0*/  UTMALDG.3D [UR16], [UR30], desc[UR14] ;  /* 0x00000e101e0075b4 */ /* 0x0001e20008011000 */
[----:B------:R0:W-:Y:S02]  /*43b0*/  UTMALDG.3D [UR8], [UR30], desc[UR14] ;  /* 0x00000e081e0075b4 */ /* 0x0001e40008011000 */
[----:B0-----:R-:W-:Y:S05]  /*43c0*/  @P3 BRA `(.L_x_75) ;  /* 0xfffffffc00183947 */ /* 0x001fea000383ffff */
.L_x_71:
[----:B------:R-:W-:Y:S05]  /*43d0*/  BSYNC B1 ;  /* 0x0000000000017941 */ /* 0x000fea0003800000 */
.L_x_70:
[----:B------:R-:W2:Y:S01]  /*43e0*/  LDL.64 R10, [R1] ;  /* 0x00000000010a7983 */ /* 0x000ea20000100a00 */
[----:B------:R-:W-:Y:S01]  /*43f0*/  LOP3.LUT P4, RZ, R9, 0xff, RZ, 0xc0, !PT ;  /* 0x000000ff09ff7812 */ /* 0x000fe2000788c0ff */
[----:B------:R-:W-:Y:S01]  /*4400*/  VIADD R8, R8, UR40 ;  /* 0x0000002808087c36 */ /* 0x000fe20008000000 */
[----:B------:R-:W-:Y:S01]  /*4410*/  ULDC.64 UR6, c[0x0][0x650] ;  /* 0x0001940000067ab9 */ /* 0x000fe20000000a00 */
[----:B------:R-:W-:Y:S01]  /*4420*/  IMAD.U32 R7, RZ, RZ, UR40 ;  /* 0x00000028ff077e24 */ /* 0x000fe2000f8e00ff */
[----:B------:R-:W-:Y:S01]  /*4430*/  UISETP.GE.U32.AND UP0, UPT, UR40, 0x9, UPT ;  /* 0x000000092800788c */ /* 0x000fe2000bf06070 */
[----:B------:R-:W-:Y:S01]  /*4440*/  BSSY B1, `(.L_x_76) ;  /* 0x000006e000017945 */ /* 0x000fe20003800000 */
[----:B------:R-:W-:Y:S01]  /*4450*/  ISETP.GT.U32.AND P1, PT, R8, 0x8, PT ;  /* 0x000000080800780c */ /* 0x000fe20003f24070 */
[----:B------:R-:W-:Y:S01]  /*4460*/  IMAD.MOV.U32 R19, RZ, RZ, -0x1 ;  /* 0xffffffffff137424 */ /* 0x000fe200078e00ff */
[----:B------:R-:W-:Y:S01]  /*4470*/  PRMT R9, RZ, 0x7610, R9 ;  /* 0x00007610ff097816 */ /* 0x000fe20000000009 */
[----:B------:R-:W-:Y:S01]  /*4480*/  IMAD.MOV.U32 R22, RZ, RZ, -0x1 ;  /* 0xffffffffff167424 */ /* 0x000fe200078e00ff */
[----:B------:R-:W-:Y:S01]  /*4490*/  ISETP.LT.U32.AND P1, PT, R7, 0x9, P1 ;  /* 0x000000090700780c */ /* 0x000fe20000f21070 */
[----:B------:R-:W-:Y:S01]  /*44a0*/  IMAD.MOV.U32 R17, RZ, RZ, -0x1 ;  /* 0xffffffffff117424 */ /* 0x000fe200078e00ff */
[----:B------:R-:W-:Y:S01]  /*44b0*/  PLOP3.LUT P3, PT, PT, PT, UP0, 0x80, 0x0 ;  /* 0x000000000000781c */ /* 0x000fe20003f6f008 */
[----:B------:R-:W0:Y:S01]  /*44c0*/  @P4 S2R R5, SR_CgaCtaId ;  /* 0x0000000000054919 */ /* 0x000e220000008800 */
[----:B------:R-:W-:-:S04]  /*44d0*/  @P4 MOV R4, 0x400 ;  /* 0x0000040000044802 */ /* 0x000fc80000000f00 */
[----:B0-----:R-:W-:Y:S01]  /*44e0*/  @P4 LEA R6, R5, R4, 0x18 ;  /* 0x0000000405064211 */ /* 0x001fe200078ec0ff */
[----:B------:R-:W-:-:S03]  /*44f0*/  IMAD.WIDE.U32 R4, R8, 0x38e38e39, RZ ;  /* 0x38e38e3908047825 */ /* 0x000fc600078e00ff */
[----:B------:R0:W-:Y:S02]  /*4500*/  @P4 SYNCS.ARRIVE.TRANS64.A1T0 RZ, [R6+URZ+0xc8], RZ ;  /* 0x0000c8ff06ff49a7 */ /* 0x0001e4000810003f */
[----:B------:R-:W-:Y:S02]  /*4510*/  SHF.R.U32.HI R7, RZ, 0x1, R5 ;  /* 0x00000001ff077819 */ /* 0x000fe40000011605 */
[----:B------:R-:W-:Y:S02]  /*4520*/  SEL R5, RZ, 0x1, !P1 ;  /* 0x00000001ff057807 */ /* 0x000fe40004800000 */
[----:B------:R-:W-:Y:S01]  /*4530*/  PRMT R4, RZ, 0x7610, R4 ;  /* 0x00007610ff047816 */ /* 0x000fe20000000004 */
[----:B------:R-:W-:Y:S01]  /*4540*/  IMAD R8, R7, -0x9, R8 ;  /* 0xfffffff707087824 */ /* 0x000fe200078e0208 */
[----:B------:R-:W-:-:S04]  /*4550*/  LOP3.LUT R0, R0, R5, RZ, 0x3c, !PT ;  /* 0x0000000500007212 */ /* 0x000fc800078e3cff */
[----:B------:R-:W-:Y:S02]  /*4560*/  @P3 LOP3.LUT R0, R0, 0x1, R7, 0x78, !PT ;  /* 0x0000000100003812 */ /* 0x000fe400078e7807 */
[----:B--2---:R-:W-:-:S04]  /*4570*/  IADD3 R18, P4, R18, R10, RZ ;  /* 0x0000000a12127210 */ /* 0x004fc80007f9e0ff */
[----:B------:R-:W-:Y:S01]  /*4580*/  ISETP.GE.U32.AND P1, PT, R18, UR6, PT ;  /* 0x0000000612007c0c */ /* 0x000fe2000bf26070 */
[----:B------:R-:W-:-:S05]  /*4590*/  IMAD.X R2, R2, 0x1, R23, P4 ;  /* 0x0000000102027824 */ /* 0x000fca00020e0617 */
[----:B------:R-:W-:-:S13]  /*45a0*/  ISETP.GE.U32.AND.EX P1, PT, R2, UR7, PT, P1 ;  /* 0x0000000702007c0c */ /* 0x000fda000bf26110 */
[----:B0-----:R-:W-:Y:S05]  /*45b0*/  @P1 BRA `(.L_x_77) ;  /* 0x0000000400581947 */ /* 0x001fea0003800000 */
[----:B------:R-:W0:Y:S01]  /*45c0*/  S2R R11, SR_CTAID.X ;  /* 0x00000000000b7919 */ /* 0x000e220000002500 */
[----:B------:R-:W-:Y:S01]  /*45d0*/  ULDC.64 UR6, c[0x0][0x628] ;  /* 0x00018a0000067ab9 */ /* 0x000fe20000000a00 */
[----:B------:R-:W1:Y:S01]  /*45e0*/  LDC R12, c[0x0][0x144] ;  /* 0x00005100ff0c7b82 */ /* 0x000e620000000800 */
[----:B------:R-:W-:Y:S01]  /*45f0*/  ISETP.NE.U32.AND P1, PT, RZ, UR6, PT ;  /* 0x00000006ff007c0c */ /* 0x000fe2000bf25070 */
[----:B------:R-:W2:Y:S01]  /*4600*/  S2R R10, SR_CTAID.Y ;  /* 0x00000000000a7919 */ /* 0x000ea20000002600 */
[----:B------:R-:W-:Y:S01]  /*4610*/  ULDC UR8, c[0x0][0x150] ;  /* 0x0000540000087ab9 */ /* 0x000fe20000000800 */
[----:B------:R-:W-:Y:S01]  /*4620*/  ULDC UR9, c[0x0][0x630] ;  /* 0x00018c0000097ab9 */ /* 0x000fe20000000800 */
[----:B------:R-:W-:Y:S01]  /*4630*/  ISETP.NE.AND.EX P1, PT, RZ, UR7, PT, P1 ;  /* 0x00000007ff007c0c */ /* 0x000fe2000bf25310 */
[----:B------:R-:W-:Y:S01]  /*4640*/  IMAD.MOV.U32 R4, RZ, RZ, R18 ;  /* 0x000000ffff047224 */ /* 0x000fe200078e0012 */
[----:B0-----:R-:W-:-:S05]  /*4650*/  I2FP.F32.U32 R5, R11 ;  /* 0x0000000b00057245 */ /* 0x001fca0000201000 */
[----:B------:R-:W-:Y:S01]  /*4660*/  FMUL R14, R5, UR8 ;  /* 0x00000008050e7c20 */ /* 0x000fe20008400000 */
[----:B------:R-:W-:-:S05]  /*4670*/  IMAD.MOV.U32 R5, RZ, RZ, R2 ;  /* 0x000000ffff057224 */ /* 0x000fca00078e0002 */
[----:B--2---:R-:W-:Y:S05]  /*4680*/  @!P1 BRA `(.L_x_78) ;  /* 0x0000000000289947 */ /* 0x004fea0003800000 */
[----:B------:R-:W-:Y:S02]  /*4690*/  ULDC UR8, c[0x0][0x634] ;  /* 0x00018d0000087ab9 */ /* 0x000fe40000000800 */
[----:B------:R-:W-:-:S05]  /*46a0*/  IADD3 R5, P1, R18, UR8, RZ ;  /* 0x0000000812057c10 */ /* 0x000fca000ff3e0ff */
[----:B------:R-:W-:-:S04]  /*46b0*/  IMAD.X R13, RZ, RZ, R2, P1 ;  /* 0x000000ffff0d7224 */ /* 0x000fc800008e0602 */
[----:B------:R-:W-:-:S04]  /*46c0*/  IMAD.WIDE.U32 R6, R13, UR6, RZ ;  /* 0x000000060d067c25 */ /* 0x000fc8000f8e00ff */
[----:B------:R-:W-:-:S04]  /*46d0*/  IMAD.WIDE.U32 R6, P1, R5, UR7, R6 ;  /* 0x0000000705067c25 */ /* 0x000fc8000f820006 */
[----:B------:R-:W-:-:S04]  /*46e0*/  IMAD.WIDE.U32 R4, R5, UR6, RZ ;  /* 0x0000000605047c25 */ /* 0x000fc8000f8e00ff */
[----:B------:R-:W-:Y:S01]  /*46f0*/  IMAD.MOV.U32 R4, RZ, RZ, R7 ;  /* 0x000000ffff047224 */ /* 0x000fe200078e0007 */
[----:B------:R-:W-:Y:S01]  /*4700*/  IADD3 RZ, P3, R5, R6, RZ ;  /* 0x0000000605ff7210 */ /* 0x000fe20007f7e0ff */
[----:B------:R-:W-:-:S04]  /*4710*/  IMAD.X R5, RZ, RZ, RZ, P1 ;  /* 0x000000ffff057224 */ /* 0x000fc800008e06ff */
[----:B------:R-:W-:-:S08]  /*4720*/  IMAD.WIDE.U32.X R4, R13, UR7, R4, P3 ;  /* 0x000000070d047c25 */ /* 0x000fd000098e0404 */
.L_x_78:
[--C-:B------:R-:W-:Y:S01]  /*4730*/  SHF.R.U64 R17, R4, UR9, R5.reuse ;  /* 0x0000000904117c19 */ /* 0x100fe20008001205 */
[----:B------:R-:W0:Y:S01]  /*4740*/  F2I.U32.TRUNC.NTZ R14, R14 ;  /* 0x0000000e000e7305 */ /* 0x000e22000020f000 */
[----:B------:R-:W-:Y:S01]  /*4750*/  SHF.R.U32.HI R4, RZ, UR9, R5 ;  /* 0x00000009ff047c19 */ /* 0x000fe20008011605 */
[----:B------:R-:W-:Y:S01]  /*4760*/  ULDC.64 UR6, c[0x0][0x620] ;  /* 0x0001880000067ab9 */ /* 0x000fe20000000a00 */
[----:B------:R-:W-:Y:S01]  /*4770*/  IADD3 R7, P1, RZ, -R17, RZ ;  /* 0x80000011ff077210 */ /* 0x000fe20007f3e0ff */
[----:B------:R-:W-:Y:S01]  /*4780*/  IMAD.MOV.U32 R5, RZ, RZ, R2 ;  /* 0x000000ffff057224 */ /* 0x000fe200078e0002 */
[----:B------:R-:W-:Y:S01]  /*4790*/  ULDC.64 UR8, c[0x0][0x640] ;  /* 0x0001900000087ab9 */ /* 0x000fe20000000a00 */
[----:B------:R-:W2:Y:S02]  /*47a0*/  LDC R15, c[0x0][0x148] ;  /* 0x00005200ff0f7b82 */ /* 0x000ea40000000800 */
[----:B------:R-:W-:Y:S01]  /*47b0*/  IMAD.X R4, RZ, RZ, ~R4, P1 ;  /* 0x000000ffff047224 */ /* 0x000fe200008e0e04 */
[----:B------:R-:W-:-:S03]  /*47c0*/  ISETP.NE.U32.AND P1, PT, RZ, UR8, PT ;  /* 0x00000008ff007c0c */ /* 0x000fc6000bf25070 */
[----:B------:R-:W-:Y:S01]  /*47d0*/  IMAD R6, R4, UR6, RZ ;  /* 0x0000000604067c24 */ /* 0x000fe2000f8e02ff */
[----:B------:R-:W-:Y:S01]  /*47e0*/  ISETP.NE.AND.EX P1, PT, RZ, UR9, PT, P1 ;  /* 0x00000009ff007c0c */ /* 0x000fe2000bf25310 */
[----:B------:R-:W-:-:S04]  /*47f0*/  IMAD.MOV.U32 R4, RZ, RZ, R18 ;  /* 0x000000ffff047224 */ /* 0x000fc800078e0012 */
[----:B------:R-:W-:Y:S01]  /*4800*/  IMAD.WIDE.U32 R4, R7, UR6, R4 ;  /* 0x0000000607047c25 */ /* 0x000fe2000f8e0004 */
[----:B------:R-:W-:-:S03]  /*4810*/  ULDC UR6, c[0x0][0x618] ;  /* 0x0001860000067ab9 */ /* 0x000fc60000000800 */
[----:B------:R-:W-:Y:S01]  /*4820*/  IMAD R7, R7, UR7, R6 ;  /* 0x0000000707077c24 */ /* 0x000fe2000f8e0206 */
[----:B------:R-:W-:Y:S01]  /*4830*/  ULDC UR7, c[0x0][0x154] ;  /* 0x0000550000077ab9 */ /* 0x000fe20000000800 */
[----:B0-----:R-:W-:Y:S02]  /*4840*/  IMAD.MOV R6, RZ, RZ, -R14 ;  /* 0x000000ffff067224 */ /* 0x001fe400078e0a0e */
[----:B------:R-:W-:Y:S02]  /*4850*/  IMAD.IADD R5, R5, 0x1, R7 ;  /* 0x0000000105057824 */ /* 0x000fe400078e0207 */
[----:B-1----:R-:W-:Y:S01]  /*4860*/  IMAD R11, R12, R6, R11 ;  /* 0x000000060c0b7224 */ /* 0x002fe200078e020b */
[----:B------:R-:W-:Y:S02]  /*4870*/  I2FP.F32.U32 R6, R10 ;  /* 0x0000000a00067245 */ /* 0x000fe40000201000 */
[--C-:B------:R-:W-:Y:S02]  /*4880*/  SHF.R.U64 R12, R4, UR6, R5.reuse ;  /* 0x00000006040c7c19 */ /* 0x100fe40008001205 */
[----:B------:R-:W-:Y:S01]  /*4890*/  SHF.R.U32.HI R5, RZ, UR6, R5 ;  /* 0x00000006ff057c19 */ /* 0x000fe20008011605 */
[----:B------:R-:W-:Y:S01]  /*48a0*/  FMUL R6, R6, UR7 ;  /* 0x0000000706067c20 */ /* 0x000fe20008400000 */
[----:B------:R-:W-:-:S02]  /*48b0*/  ULDC UR6, c[0x0][0x608] ;  /* 0x0001820000067ab9 */ /* 0x000fc40000000800 */
[--C-:B------:R-:W-:Y:S01]  /*48c0*/  SHF.R.U64 R14, R12, UR6, R5.reuse ;  /* 0x000000060c0e7c19 */ /* 0x100fe20008001205 */
[----:B------:R0:W1:Y:S01]  /*48d0*/  F2I.U32.TRUNC.NTZ R20, R6 ;  /* 0x0000000600147305 */ /* 0x000062000020f000 */
[----:B------:R-:W-:Y:S01]  /*48e0*/  SHF.R.U32.HI R5, RZ, UR6, R5 ;  /* 0x00000006ff057c19 */ /* 0x000fe20008011605 */
[----:B------:R-:W-:-:S03]  /*48f0*/  ULDC UR6, c[0x0][0x658] ;  /* 0x0001960000067ab9 */ /* 0x000fc60000000800 */
[--C-:B------:R-:W-:Y:S02]  /*4900*/  SHF.R.U64 R13, R14, UR6, R5.reuse ;  /* 0x000000060e0d7c19 */ /* 0x100fe40008001205 */
[----:B------:R-:W-:-:S03]  /*4910*/  SHF.R.U32.HI R19, RZ, UR6, R5 ;  /* 0x00000006ff137c19 */ /* 0x000fc60008011605 */
[----:B------:R-:W-:Y:S02]  /*4920*/  IMAD.MOV.U32 R4, RZ, RZ, R13 ;  /* 0x000000ffff047224 */ /* 0x000fe400078e000d */
[----:B------:R-:W-:Y:S01]  /*4930*/  IMAD.MOV.U32 R5, RZ, RZ, R19 ;  /* 0x000000ffff057224 */ /* 0x000fe200078e0013 */
[----:B0-----:R-:W-:Y:S06]  /*4940*/  @!P1 BRA `(.L_x_79) ;  /* 0x0000000000289947 */ /* 0x001fec0003800000 */
        /* <DEDUP_REMOVED lines=10> */
.L_x_79:
[----:B------:R-:W0:Y:S01]  /*49f0*/  LDC R6, c[0x0][0x65c] ;  /* 0x00019700ff067b82 */ /* 0x000e220000000800 */
[----:B------:R-:W-:Y:S01]  /*4a00*/  ULDC UR6, c[0x0][0x648] ;  /* 0x0001920000067ab9 */ /* 0x000fe20000000800 */
[----:B------:R-:W-:Y:S01]  /*4a10*/  LOP3.LUT R14, R14, UR5, RZ, 0xc0, !PT ;  /* 0x000000050e0e7c12 */ /* 0x000fe2000f8ec0ff */
[----:B-1----:R-:W-:Y:S01]  /*4a20*/  IMAD.MOV R20, RZ, RZ, -R20 ;  /* 0x000000ffff147224 */ /* 0x002fe200078e0a14 */
[----:B------:R-:W-:Y:S01]  /*4a30*/  SHF.R.U64 R5, R4, UR6, R5 ;  /* 0x0000000604057c19 */ /* 0x000fe20008001205 */
[----:B------:R-:W-:Y:S01]  /*4a40*/  ULDC UR6, c[0x0][0x638] ;  /* 0x00018e0000067ab9 */ /* 0x000fe20000000800 */
[----:B------:R-:W-:-:S03]  /*4a50*/  ULDC UR7, c[0x0][0x610] ;  /* 0x0001840000077ab9 */ /* 0x000fc60000000800 */
[----:B------:R-:W-:Y:S02]  /*4a60*/  IMAD.MOV R4, RZ, RZ, -R5 ;  /* 0x000000ffff047224 */ /* 0x000fe400078e0a05 */
[----:B------:R-:W-:Y:S02]  /*4a70*/  IMAD R14, R5, UR13, R14 ;  /* 0x0000000d050e7c24 */ /* 0x000fe4000f8e020e */
[----:B------:R-:W-:Y:S01]  /*4a80*/  IMAD R13, R4, UR6, R13 ;  /* 0x00000006040d7c24 */ /* 0x000fe2000f8e020d */
[----:B------:R-:W-:Y:S01]  /*4a90*/  ULDC UR6, c[0x0][0x600] ;  /* 0x0001800000067ab9 */ /* 0x000fe20000000800 */
[----:B------:R-:W-:Y:S01]  /*4aa0*/  IMAD.MOV.U32 R4, RZ, RZ, 0x1 ;  /* 0x00000001ff047424 */ /* 0x000fe200078e00ff */
[----:B0-----:R-:W-:Y:S02]  /*4ab0*/  ISETP.NE.AND P1, PT, R6, 0x1, PT ;  /* 0x000000010600780c */ /* 0x001fe40003f25270 */
[----:B------:R-:W-:-:S05]  /*4ac0*/  LOP3.LUT R6, R12, UR4, RZ, 0xc0, !PT ;  /* 0x000000040c067c12 */ /* 0x000fca000f8ec0ff */
[----:B------:R-:W-:-:S06]  /*4ad0*/  IMAD R6, R13, UR6, R6 ;  /* 0x000000060d067c24 */ /* 0x000fcc000f8e0206 */
[----:B--2---:R-:W-:-:S04]  /*4ae0*/  @P1 IMAD R11, R15, R20, R10 ;  /* 0x000000140f0b1224 */ /* 0x004fc800078e020a */
[----:B------:R-:W-:-:S05]  /*4af0*/  IMAD R11, R14, UR7, R11 ;  /* 0x000000070e0b7c24 */ /* 0x000fca000f8e020b */
[----:B------:R-:W-:Y:S02]  /*4b00*/  SEL R22, R6, R11, !P1 ;  /* 0x0000000b06167207 */ /* 0x000fe40004800000 */
[----:B------:R-:W-:-:S07]  /*4b10*/  SEL R19, R11, R6, !P1 ;  /* 0x000000060b137207 */ /* 0x000fce0004800000 */
.L_x_77:
[----:B------:R-:W-:Y:S05]  /*4b20*/  BSYNC B1 ;  /* 0x0000000000017941 */ /* 0x000fea0003800000 */
.L_x_76:
[----:B------:R-:W-:-:S13]  /*4b30*/  LOP3.LUT P1, RZ, R4, 0xff, RZ, 0xc0, !PT ;  /* 0x000000ff04ff7812 */ /* 0x000fda000782c0ff */
[----:B------:R-:W-:Y:S05]  /*4b40*/  @P1 BRA `(.L_x_80) ;  /* 0xfffffff400041947 */ /* 0x000fea000383ffff */
[----:B------:R-:W-:Y:S05]  /*4b50*/  BSYNC B0 ;  /* 0x0000000000007941 */ /* 0x000fea0003800000 */
.L_x_68:
[----:B------:R-:W-:-:S03]  /*4b60*/  UMOV UR6, 0xffffffff ;  /* 0xffffffff00067882 */ /* 0x000fc60000000000 */
[----:B------:R-:W-:Y:S05]  /*4b70*/  BRA.DIV UR6, `(.L_x_81) ;  /* 0x0000000606f47947 */ /* 0x000fea000b800000 */
[----:B------:R-:W-:-:S13]  /*4b80*/  ELECT P6, URZ, PT ;  /* 0x00000000003f782f */ /* 0x000fda00038c0000 */
.L_x_102:
[----:B------:R-:W-:Y:S04]  /*4b90*/  BSSY B0, `(.L_x_82) ;  /* 0x0000058000007945 */ /* 0x000fe80003800000 */
[----:B------:R-:W-:Y:S05]  /*4ba0*/  @!P6 BRA `(.L_x_83) ;  /* 0x000000040058e947 */ /* 0x000fea0003800000 */
[----:B------:R-:W-:-:S04]  /*4bb0*/  LOP3.LUT R16, R16, 0x2, RZ, 0xfc, !PT ;  /* 0x0000000210107812 */ /* 0x000fc800078efcff */
[----:B------:R-:W-:-:S13]  /*4bc0*/  ISETP.NE.AND P0, PT, R16, 0x3, PT ;  /* 0x000000031000780c */ /* 0x000fda0003f05270 */
[----:B------:R-:W-:Y:S05]  /*4bd0*/  @!P0 BRA `(.L_x_84) ;  /* 0x0000000000048947 */ /* 0x000fea0003800000 */
[----:B------:R-:W-:Y:S01]  /*4be0*/  BPT.TRAP 0x1 ;  /* 0x000000040000795c */ /* 0x000fe20000300000 */
.L_x_84:
[----:B------:R-:W0:Y:S01]  /*4bf0*/  S2R R3, SR_CgaCtaId ;  /* 0x0000000000037919 */ /* 0x000e220000008800 */
[----:B------:R-:W-:-:S04]  /*4c00*/  MOV R2, 0x400 ;  /* 0x0000040000027802 */ /* 0x000fc80000000f00 */
[----:B0-----:R-:W-:Y:S02]  /*4c10*/  LEA R3, R3, R2, 0x18 ;  /* 0x0000000203037211 */ /* 0x001fe400078ec0ff */
[----:B------:R-:W-:-:S03]  /*4c20*/  SHF.L.U32 R2, R0, 0x1f, RZ ;  /* 0x0000001f00027819 */ /* 0x000fc600000006ff */
[----:B------:R-:W-:-:S04]  /*4c30*/  VIADD R3, R3, 0x48 ;  /* 0x0000004803037836 */ /* 0x000fc80000000000 */
[C---:B------:R-:W-:Y:S02]  /*4c40*/  IMAD R7, R8.reuse, 0x8, R3 ;  /* 0x0000000808077824 */ /* 0x040fe400078e0203 */
[----:B------:R-:W-:Y:S02]  /*4c50*/  VIADD R8, R8, 0x1 ;  /* 0x0000000108087836 */ /* 0x000fe40000000000 */
[----:B------:R-:W0:Y:S03]  /*4c60*/  SYNCS.PHASECHK.TRANS64.TRYWAIT P0, [R7+URZ], R2 ;  /* 0x00000002070075a7 */ /* 0x000e26000800017f */
[----:B------:R-:W-:-:S04]  /*4c70*/  ISETP.NE.AND P1, PT, R8, 0x9, PT ;  /* 0x000000090800780c */ /* 0x000fc80003f25270 */
[----:B------:R-:W-:Y:S02]  /*4c80*/  SEL R5, RZ, 0x1, P1 ;  /* 0x00000001ff057807 */ /* 0x000fe40000800000 */
[----:B------:R-:W-:Y:S02]  /*4c90*/  SEL R8, R8, RZ, P1 ;  /* 0x000000ff08087207 */ /* 0x000fe40000800000 */
[----:B------:R-:W-:-:S03]  /*4ca0*/  LOP3.LUT R5, R0, R5, RZ, 0x3c, !PT ;  /* 0x0000000500057212 */ /* 0x000fc600078e3cff */
[----:B------:R-:W-:Y:S01]  /*4cb0*/  IMAD R9, R8, 0x8, R3 ;  /* 0x0000000808097824 */ /* 0x000fe200078e0203 */
[----:B------:R-:W-:Y:S01]  /*4cc0*/  SHF.L.U32 R4, R5, 0x1f, RZ ;  /* 0x0000001f05047819 */ /* 0x000fe200000006ff */
[----:B0-----:R-:W-:Y:S06]  /*4cd0*/  @!P0 BRA `(.L_x_85) ;  /* 0x0000000400bc8947 */ /* 0x001fec0003800000 */
.L_x_103:
[----:B------:R-:W1:Y:S01]  /*4ce0*/  SYNCS.PHASECHK.TRANS64.TRYWAIT P0, [R9+URZ], R4 ;  /* 0x00000004090075a7 */ /* 0x000e62000800017f */
[----:B------:R-:W-:-:S05]  /*4cf0*/  VIADD R0, R8, 0x1 ;  /* 0x0000000108007836 */ /* 0x000fca0000000000 */
[----:B------:R-:W-:-:S04]  /*4d00*/  ISETP.NE.AND P1, PT, R0, 0x9, PT ;  /* 0x000000090000780c */ /* 0x000fc80003f25270 */
[----:B0-----:R-:W-:Y:S02]  /*4d10*/  SEL R2, RZ, 0x1, P1 ;  /* 0x00000001ff027807 */ /* 0x001fe40000800000 */
[----:B------:R-:W-:Y:S02]  /*4d20*/  SEL R0, R0, RZ, P1 ;  /* 0x000000ff00007207 */ /* 0x000fe40000800000 */
[----:B------:R-:W-:-:S03]  /*4d30*/  LOP3.LUT R7, R5, R2, RZ, 0x3c, !PT ;  /* 0x0000000205077212 */ /* 0x000fc600078e3cff */
[----:B------:R-:W-:Y:S01]  /*4d40*/  IMAD R6, R0, 0x8, R3 ;  /* 0x0000000800067824 */ /* 0x000fe200078e0203 */
[----:B------:R-:W-:Y:S01]  /*4d50*/  SHF.L.U32 R5, R7, 0x1f, RZ ;  /* 0x0000001f07057819 */ /* 0x000fe200000006ff */
[----:B-1----:R-:W-:Y:S06]  /*4d60*/  @!P0 BRA `(.L_x_86) ;  /* 0x0000000400ac8947 */ /* 0x002fec0003800000 */
.L_x_104:
[----:B------:R-:W1:Y:S01]  /*4d70*/  SYNCS.PHASECHK.TRANS64.TRYWAIT P0, [R6+URZ], R5 ;  /* 0x00000005060075a7 */ /* 0x000e62000800017f */
[----:B------:R-:W-:-:S05]  /*4d80*/  VIADD R0, R0, 0x1 ;  /* 0x0000000100007836 */ /* 0x000fca0000000000 */
[----:B------:R-:W-:-:S04]  /*4d90*/  ISETP.NE.AND P1, PT, R0, 0x9, PT ;  /* 0x000000090000780c */ /* 0x000fc80003f25270 */
[----:B------:R-:W-:Y:S02]  /*4da0*/  SEL R2, RZ, 0x1, P1 ;  /* 0x00000001ff027807 */ /* 0x000fe40000800000 */
[----:B------:R-:W-:Y:S02]  /*4db0*/  SEL R0, R0, RZ, P1 ;  /* 0x000000ff00007207 */ /* 0x000fe40000800000 */
[----:B------:R-:W-:-:S03]  /*4dc0*/  LOP3.LUT R7, R7, R2, RZ, 0x3c, !PT ;  /* 0x0000000207077212 */ /* 0x000fc600078e3cff */
[----:B0-----:R-:W-:Y:S01]  /*4dd0*/  IMAD R9, R0, 0x8, R3 ;  /* 0x0000000800097824 */ /* 0x001fe200078e0203 */
[----:B------:R-:W-:Y:S01]  /*4de0*/  SHF.L.U32 R4, R7, 0x1f, RZ ;  /* 0x0000001f07047819 */ /* 0x000fe200000006ff */
[----:B-1----:R-:W-:Y:S06]  /*4df0*/  @!P0 BRA `(.L_x_87) ;  /* 0x00000004009c8947 */ /* 0x002fec0003800000 */
.L_x_105:
        /* <DEDUP_REMOVED lines=9> */
.L_x_106:
        /* <DEDUP_REMOVED lines=9> */
.L_x_107:
        /* <DEDUP_REMOVED lines=9> */
.L_x_108:
        /* <DEDUP_REMOVED lines=9> */
.L_x_109:
[----:B------:R-:W1:Y:S01]  /*5040*/  SYNCS.PHASECHK.TRANS64.TRYWAIT P0, [R9+URZ], R4 ;  /* 0x00000004090075a7 */ /* 0x000e62000800017f */
[----:B------:R-:W-:-:S05]  /*5050*/  VIADD R0, R0, 0x1 ;  /* 0x0000000100007836 */ /* 0x000fca0000000000 */
[----:B------:R-:W-:-:S04]  /*5060*/  ISETP.NE.AND P1, PT, R0, 0x9, PT ;  /* 0x000000090000780c */ /* 0x000fc80003f25270 */
[----:B------:R-:W-:Y:S02]  /*5070*/  SEL R2, RZ, 0x1, P1 ;  /* 0x00000001ff027807 */ /* 0x000fe40000800000 */
[----:B------:R-:W-:Y:S02]  /*5080*/  SEL R0, R0, RZ, P1 ;  /* 0x000000ff00007207 */ /* 0x000fe40000800000 */
[----:B------:R-:W-:Y:S01]  /*5090*/  LOP3.LUT R2, R7, R2, RZ, 0x3c, !PT ;  /* 0x0000000207027212 */ /* 0x000fe200078e3cff */
[----:B-1----:R-:W-:Y:S06]  /*50a0*/  @!P0 BRA `(.L_x_92) ;  /* 0x0000000400548947 */ /* 0x002fec0003800000 */
.L_x_110:
[----:B------:R-:W-:Y:S01]  /*50b0*/  IMAD R3, R0, 0x8, R3 ;  /* 0x0000000800037824 */ /* 0x000fe200078e0203 */
[----:B------:R-:W-:-:S07]  /*50c0*/  SHF.L.U32 R0, R2, 0x1f, RZ ;  /* 0x0000001f02007819 */ /* 0x000fce00000006ff */
.L_x_93:
[----:B--2---:R2:W3:Y:S02]  /*50d0*/  SYNCS.PHASECHK.TRANS64.TRYWAIT P0, [R3+URZ], R0 ;  /* 0x00000000030075a7 */ /* 0x0044e4000800017f */
[----:B---3--:R-:W-:Y:S05]  /*50e0*/  @!P0 NANOSLEEP.SYNCS 0x989680 ;  /* 0x009896800000895d */ /* 0x008fea0003900000 */
[----:B------:R-:W3:Y:S02]  /*50f0*/  @!P0 SYNCS.PHASECHK.TRANS64 P0, [R3+URZ], R0 ;  /* 0x00000000030085a7 */ /* 0x000ee4000800007f */
[----:B---3--:R-:W-:Y:S05]  /*5100*/  @!P0 BRA `(.L_x_93) ;  /* 0xfffffffc00f08947 */ /* 0x008fea000383ffff */
.L_x_83:
[----:B------:R-:W-:Y:S05]  /*5110*/  BSYNC B0 ;  /* 0x0000000000007941 */ /* 0x000fea0003800000 */
.L_x_82:
[----:B------:R-:W-:Y:S05]  /*5120*/  EXIT ;  /* 0x000000000000794d */ /* 0x000fea0003800000 */
.L_x_16:
[----:B-1----:R1:W2:Y:S02]  /*5130*/  SYNCS.PHASECHK.TRANS64.TRYWAIT P0, [R47+URZ], R0 ;  /* 0x000000002f0075a7 */ /* 0x0022a4000800017f */
[----:B--2---:R-:W-:Y:S05]  /*5140*/  @!P0 NANOSLEEP.SYNCS 0x989680 ;  /* 0x009896800000895d */ /* 0x004fea0003900000 */
[----:B------:R-:W2:Y:S02]  /*5150*/  @!P0 SYNCS.PHASECHK.TRANS64 P0, [R47+URZ], R0 ;  /* 0x000000002f0085a7 */ /* 0x000ea4000800007f */
[----:B--2---:R-:W-:Y:S05]  /*5160*/  @!P0 BRA `(.L_x_16) ;  /* 0xfffffffc00f08947 */ /* 0x004fea000383ffff */
[----:B------:R-:W-:Y:S05]  /*5170*/  BRA `(.L_x_94) ;  /* 0xffffffc400147947 */ /* 0x000fea000383ffff */
.L_x_21:
[----:B--2---:R2:W3:Y:S02]  /*5180*/  SYNCS.PHASECHK.TRANS64.TRYWAIT P1, [R3+URZ], R0 ;  /* 0x00000000030075a7 */ /* 0x0044e4000802017f */
[----:B---3--:R-:W-:Y:S05]  /*5190*/  @!P1 NANOSLEEP.SYNCS 0x989680 ;  /* 0x009896800000995d */ /* 0x008fea0003900000 */
[----:B------:R-:W3:Y:S02]  /*51a0*/  @!P1 SYNCS.PHASECHK.TRANS64 P1, [R3+URZ], R0 ;  /* 0x00000000030095a7 */ /* 0x000ee4000802007f */
[----:B---3--:R-:W-:Y:S05]  /*51b0*/  @!P1 BRA `(.L_x_21) ;  /* 0xfffffffc00f09947 */ /* 0x008fea000383ffff */
[----:B------:R-:W-:Y:S05]  /*51c0*/  BRA `(.L_x_20) ;  /* 0xffffffc400787947 */ /* 0x000fea000383ffff */
.L_x_26:
[----:B--2---:R-:W-:-:S04]  /*51d0*/  IMAD.U32 R4, RZ, RZ, UR4 ;  /* 0x00000004ff047e24 */ /* 0x004fc8000f8e00ff */
[----:B------:R2:W3:Y:S03]  /*51e0*/  SYNCS.PHASECHK.TRANS64.TRYWAIT P1, [R4+URZ], R3 ;  /* 0x00000003040075a7 */ /* 0x0004e6000802017f */
[----:B---3--:R-:W-:Y:S05]  /*51f0*/  @!P1 NANOSLEEP.SYNCS 0x989680 ;  /* 0x009896800000995d */ /* 0x008fea0003900000 */
[----:B------:R-:W3:Y:S02]  /*5200*/  @!P1 SYNCS.PHASECHK.TRANS64 P1, [R4+URZ], R3 ;  /* 0x00000003040095a7 */ /* 0x000ee4000802007f */
[----:B---3--:R-:W-:Y:S05]  /*5210*/  @!P1 BRA `(.L_x_26) ;  /* 0xfffffffc00ec9947 */ /* 0x008fea000383ffff */
[----:B------:R-:W-:Y:S05]  /*5220*/  BRA `(.L_x_25) ;  /* 0xffffffc800a07947 */ /* 0x000fea000383ffff */
.L_x_32:
[----:B---3--:R3:W4:Y:S02]  /*5230*/  SYNCS.PHASECHK.TRANS64.TRYWAIT P0, [R47+URZ+0x10], R0 ;  /* 0x000010002f0075a7 */ /* 0x008724000800017f */
[----:B----4-:R-:W-:Y:S05]  /*5240*/  @!P0 NANOSLEEP.SYNCS 0x989680 ;  /* 0x009896800000895d */ /* 0x010fea0003900000 */
[----:B------:R-:W4:Y:S02]  /*5250*/  @!P0 SYNCS.PHASECHK.TRANS64 P0, [R47+URZ+0x10], R0 ;  /* 0x000010002f0085a7 */ /* 0x000f24000800007f */
[----:B----4-:R-:W-:Y:S05]  /*5260*/  @!P0 BRA `(.L_x_32) ;  /* 0xfffffffc00f08947 */ /* 0x010fea000383ffff */
[----:B------:R-:W-:Y:S05]  /*5270*/  BRA `(.L_x_95) ;  /* 0xffffffd000487947 */ /* 0x000fea000383ffff */
.L_x_69:
[----:B------:R-:W-:Y:S01]  /*5280*/  BSSY B1, `(.L_x_96) ;  /* 0x0000006000017945 */ /* 0x000fe20003800000 */
[----:B------:R-:W-:-:S07]  /*5290*/  IMAD.MOV.U32 R15, RZ, RZ, -0x1 ;  /* 0xffffffffff0f7424 */ /* 0x000fce00078e00ff */
[----:B-----5:R-:W-:Y:S05]  /*52a0*/  WARPSYNC.COLLECTIVE R15, `(.L_x_97) ;  /* 0x000000000f0c7348 */ /* 0x020fea0003c00000 */
[----:B------:R-:W-:Y:S02]  /*52b0*/  ELECT P6, UR62, PT ;  /* 0x00000000003e782f */ /* 0x000fe400038c0000 */
[----:B------:R-:W-:Y:S01]  /*52c0*/  MOV R14, UR62 ;  /* 0x0000003e000e7c02 */ /* 0x000fe20008000f00 */
[----:B-----5:R-:W-:Y:S10]  /*52d0*/  ENDCOLLECTIVE ;  /* 0x000000000000791b */ /* 0x020ff40003800000 */
.L_x_97:
[----:B------:R-:W-:Y:S05]  /*52e0*/  BSYNC B1 ;  /* 0x0000000000017941 */ /* 0x000fea0003800000 */
.L_x_96:
[----:B------:R-:W-:Y:S05]  /*52f0*/  BRA `(.L_x_98) ;  /* 0xffffffec00247947 */ /* 0x000fea000383ffff */
.L_x_72:
[----:B-1----:R1:W2:Y:S02]  /*5300*/  SYNCS.PHASECHK.TRANS64.TRYWAIT P1, [R11+URZ+0x48], R6 ;  /* 0x000048060b0075a7 */ /* 0x0022a4000802017f */
[----:B--2---:R-:W-:Y:S05]  /*5310*/  @!P1 NANOSLEEP.SYNCS 0x989680 ;  /* 0x009896800000995d */ /* 0x004fea0003900000 */
[----:B------:R-:W2:Y:S02]  /*5320*/  @!P1 SYNCS.PHASECHK.TRANS64 P1, [R11+URZ+0x48], R6 ;  /* 0x000048060b0095a7 */ /* 0x000ea4000802007f */
[----:B--2---:R-:W-:Y:S05]  /*5330*/  @!P1 BRA `(.L_x_72) ;  /* 0xfffffffc00f09947 */ /* 0x004fea000383ffff */
[----:B------:R-:W-:Y:S05]  /*5340*/  BRA `(.L_x_99) ;  /* 0xffffffec00587947 */ /* 0x000fea000383ffff */
.L_x_81:
[----:B------:R-:W-:Y:S01]  /*5350*/  BSSY B0, `(.L_x_100) ;  /* 0x0000006000007945 */ /* 0x000fe20003800000 */
[----:B------:R-:W-:-:S07]  /*5360*/  IMAD.MOV.U32 R15, RZ, RZ, -0x1 ;  /* 0xffffffffff0f7424 */ /* 0x000fce00078e00ff */
[----:B-----5:R-:W-:Y:S05]  /*5370*/  WARPSYNC.COLLECTIVE R15, `(.L_x_101) ;  /* 0x000000000f0c7348 */ /* 0x020fea0003c00000 */
[----:B------:R-:W-:Y:S02]  /*5380*/  ELECT P6, UR62, PT ;  /* 0x00000000003e782f */ /* 0x000fe400038c0000 */
[----:B------:R-:W-:Y:S01]  /*5390*/  MOV R14, UR62 ;  /* 0x0000003e000e7c02 */ /* 0x000fe20008000f00 */
[----:B-----5:R-:W-:Y:S10]  /*53a0*/  ENDCOLLECTIVE ;  /* 0x000000000000791b */ /* 0x020ff40003800000 */
.L_x_101:
[----:B------:R-:W-:Y:S05]  /*53b0*/  BSYNC B0 ;  /* 0x0000000000007941 */ /* 0x000fea0003800000 */
.L_x_100:
[----:B------:R-:W-:Y:S05]  /*53c0*/  BRA `(.L_x_102) ;  /* 0xfffffff400f07947 */ /* 0x000fea000383ffff */
.L_x_85:
[----:B0-----:R0:W1:Y:S02]  /*53d0*/  SYNCS.PHASECHK.TRANS64.TRYWAIT P0, [R7+URZ], R2 ;  /* 0x00000002070075a7 */ /* 0x001064000800017f */
[----:B-1----:R-:W-:Y:S05]  /*53e0*/  @!P0 NANOSLEEP.SYNCS 0x989680 ;  /* 0x009896800000895d */ /* 0x002fea0003900000 */
[----:B------:R-:W1:Y:S02]  /*53f0*/  @!P0 SYNCS.PHASECHK.TRANS64 P0, [R7+URZ], R2 ;  /* 0x00000002070085a7 */ /* 0x000e64000800007f */
[----:B-1----:R-:W-:Y:S05]  /*5400*/  @!P0 BRA `(.L_x_85) ;  /* 0xfffffffc00f08947 */ /* 0x002fea000383ffff */
[----:B------:R-:W-:Y:S05]  /*5410*/  BRA `(.L_x_103) ;  /* 0xfffffff800307947 */ /* 0x000fea000383ffff */
.L_x_86:
[----:B0-----:R0:W1:Y:S02]  /*5420*/  SYNCS.PHASECHK.TRANS64.TRYWAIT P0, [R9+URZ], R4 ;  /* 0x00000004090075a7 */ /* 0x001064000800017f */
[----:B-1----:R-:W-:Y:S05]  /*5430*/  @!P0 NANOSLEEP.SYNCS 0x989680 ;  /* 0x009896800000895d */ /* 0x002fea0003900000 */
[----:B------:R-:W1:Y:S02]  /*5440*/  @!P0 SYNCS.PHASECHK.TRANS64 P0, [R9+URZ], R4 ;  /* 0x00000004090085a7 */ /* 0x000e64000800007f */
[----:B-1----:R-:W-:Y:S05]  /*5450*/  @!P0 BRA `(.L_x_86) ;  /* 0xfffffffc00f08947 */ /* 0x002fea000383ffff */
[----:B------:R-:W-:Y:S05]  /*5460*/  BRA `(.L_x_104) ;  /* 0xfffffff800407947 */ /* 0x000fea000383ffff */
.L_x_87:
[----:B0-----:R0:W1:Y:S02]  /*5470*/  SYNCS.PHASECHK.TRANS64.TRYWAIT P0, [R6+URZ], R5 ;  /* 0x00000005060075a7 */ /* 0x001064000800017f */
[----:B-1----:R-:W-:Y:S05]  /*5480*/  @!P0 NANOSLEEP.SYNCS 0x989680 ;  /* 0x009896800000895d */ /* 0x002fea0003900000 */
[----:B------:R-:W1:Y:S02]  /*5490*/  @!P0 SYNCS.PHASECHK.TRANS64 P0, [R6+URZ], R5 ;  /* 0x00000005060085a7 */ /* 0x000e64000800007f */
[----:B-1----:R-:W-:Y:S05]  /*54a0*/  @!P0 BRA `(.L_x_87) ;  /* 0xfffffffc00f08947 */ /* 0x002fea000383ffff */
[----:B------:R-:W-:Y:S05]  /*54b0*/  BRA `(.L_x_105) ;  /* 0xfffffff800507947 */ /* 0x000fea000383ffff */
.L_x_88:
[----:B0-----:R0:W1:Y:S02]  /*54c0*/  SYNCS.PHASECHK.TRANS64.TRYWAIT P0, [R9+URZ], R4 ;  /* 0x00000004090075a7 */ /* 0x001064000800017f */
[----:B-1----:R-:W-:Y:S05]  /*54d0*/  @!P0 NANOSLEEP.SYNCS 0x989680 ;  /* 0x009896800000895d */ /* 0x002fea0003900000 */
[----:B------:R-:W1:Y:S02]  /*54e0*/  @!P0 SYNCS.PHASECHK.TRANS64 P0, [R9+URZ], R4 ;  /* 0x00000004090085a7 */ /* 0x000e64000800007f */
[----:B-1----:R-:W-:Y:S05]  /*54f0*/  @!P0 BRA `(.L_x_88) ;  /* 0xfffffffc00f08947 */ /* 0x002fea000383ffff */
[----:B------:R-:W-:Y:S05]  /*5500*/  BRA `(.L_x_106) ;  /* 0xfffffff800607947 */ /* 0x000fea000383ffff */
.L_x_89:
[----:B0-----:R0:W1:Y:S02]  /*5510*/  SYNCS.PHASECHK.TRANS64.TRYWAIT P0, [R6+URZ], R5 ;  /* 0x00000005060075a7 */ /* 0x001064000800017f */
[----:B-1----:R-:W-:Y:S05]  /*5520*/  @!P0 NANOSLEEP.SYNCS 0x989680 ;  /* 0x009896800000895d */ /* 0x002fea0003900000 */
[----:B------:R-:W1:Y:S02]  /*5530*/  @!P0 SYNCS.PHASECHK.TRANS64 P0, [R6+URZ], R5 ;  /* 0x00000005060085a7 */ /* 0x000e64000800007f */
[----:B-1----:R-:W-:Y:S05]  /*5540*/  @!P0 BRA `(.L_x_89) ;  /* 0xfffffffc00f08947 */ /* 0x002fea000383ffff */
[----:B------:R-:W-:Y:S05]  /*5550*/  BRA `(.L_x_107) ;  /* 0xfffffff800707947 */ /* 0x000fea000383ffff */
.L_x_90:
[----:B0-----:R0:W1:Y:S02]  /*5560*/  SYNCS.PHASECHK.TRANS64.TRYWAIT P0, [R9+URZ], R4 ;  /* 0x00000004090075a7 */ /* 0x001064000800017f */
[----:B-1----:R-:W-:Y:S05]  /*5570*/  @!P0 NANOSLEEP.SYNCS 0x989680 ;  /* 0x009896800000895d */ /* 0x002fea0003900000 */
[----:B------:R-:W1:Y:S02]  /*5580*/  @!P0 SYNCS.PHASECHK.TRANS64 P0, [R9+URZ], R4 ;  /* 0x00000004090085a7 */ /* 0x000e64000800007f */
[----:B-1----:R-:W-:Y:S05]  /*5590*/  @!P0 BRA `(.L_x_90) ;  /* 0xfffffffc00f08947 */ /* 0x002fea000383ffff */
[----:B------:R-:W-:Y:S05]  /*55a0*/  BRA `(.L_x_108) ;  /* 0xfffffff800807947 */ /* 0x000fea000383ffff */
.L_x_91:
[----:B0-----:R0:W1:Y:S02]  /*55b0*/  SYNCS.PHASECHK.TRANS64.TRYWAIT P0, [R6+URZ], R5 ;  /* 0x00000005060075a7 */ /* 0x001064000800017f */
[----:B-1----:R-:W-:Y:S05]  /*55c0*/  @!P0 NANOSLEEP.SYNCS 0x989680 ;  /* 0x009896800000895d */ /* 0x002fea0003900000 */
[----:B------:R-:W1:Y:S02]  /*55d0*/  @!P0 SYNCS.PHASECHK.TRANS64 P0, [R6+URZ], R5 ;  /* 0x00000005060085a7 */ /* 0x000e64000800007f */
[----:B-1----:R-:W-:Y:S05]  /*55e0*/  @!P0 BRA `(.L_x_91) ;  /* 0xfffffffc00f08947 */ /* 0x002fea000383ffff */
[----:B------:R-:W-:Y:S05]  /*55f0*/  BRA `(.L_x_109) ;  /* 0xfffffff800907947 */ /* 0x000fea000383ffff */
.L_x_92:
[----:B-1----:R1:W2:Y:S02]  /*5600*/  SYNCS.PHASECHK.TRANS64.TRYWAIT P0, [R9+URZ], R4 ;  /* 0x00000004090075a7 */ /* 0x0022a4000800017f */
[----:B--2---:R-:W-:Y:S05]  /*5610*/  @!P0 NANOSLEEP.SYNCS 0x989680 ;  /* 0x009896800000895d */ /* 0x004fea0003900000 */
[----:B------:R-:W2:Y:S02]  /*5620*/  @!P0 SYNCS.PHASECHK.TRANS64 P0, [R9+URZ], R4 ;  /* 0x00000004090085a7 */ /* 0x000ea4000800007f */
[----:B--2---:R-:W-:Y:S05]  /*5630*/  @!P0 BRA `(.L_x_92) ;  /* 0xfffffffc00f08947 */ /* 0x004fea000383ffff */
[----:B------:R-:W-:Y:S05]  /*5640*/  BRA `(.L_x_110) ;  /* 0xfffffff800987947 */ /* 0x000fea000383ffff */
.L_x_111:
[----:B------:R-:W-:-:S00]  /*5650*/  BRA `(.L_x_111) ;  /* 0xfffffffc00fc7947 */ /* 0x000fc0000383ffff */
[----:B------:R-:W-:-:S00]  /*5660*/  NOP ;  /* 0x0000000000007918 */ /* 0x000fc00000000000 */
        /* <DEDUP_REMOVED lines=9> */
.L_x_112:


//--------------------- .nv.global.init           --------------------------
	.section	.nv.global.init,"aw",@progbits
.nv.global.init:
	.type		$str$22,@object
	.size		$str$22,($str$23 - $str$22)
$str$22:
        /*0000*/ 	.byte	0x6b, 0x5f, 0x74, 0x69, 0x6c, 0x65, 0x5f, 0x63, 0x6f, 0x75, 0x6e, 0x74, 0x20, 0x3e, 0x3d, 0x20
        /*0010*/ 	.byte	0x31, 0x00
	.type		$str$23,@object
	.size		$str$23,(__unnamed_1 - $str$23)
$str$23:
        /*0012*/ 	.byte	0x2f, 0x74, 0x6d, 0x70, 0x2f, 0x63, 0x75, 0x74, 0x6c, 0x61, 0x73, 0x73, 0x5f, 0x73, 0x77, 0x65
        /*0022*/ 	.byte	0x65, 0x70, 0x5f, 0x73, 0x72, 0x63, 0x2f, 0x69, 0x6e, 0x63, 0x6c, 0x75, 0x64, 0x65, 0x2f, 0x63
        /*0032*/ 	.byte	0x75, 0x74, 0x6c, 0x61, 0x73, 0x73, 0x2f, 0x67, 0x65, 0x6d, 0x6d, 0x2f, 0x63, 0x6f, 0x6c, 0x6c
        /*0042*/ 	.byte	0x65, 0x63, 0x74, 0x69, 0x76, 0x65, 0x2f, 0x73, 0x6d, 0x39, 0x30, 0x5f, 0x6d, 0x6d, 0x61, 0x5f
        /*0052*/ 	.byte	0x74, 0x6d, 0x61, 0x5f, 0x67, 0x6d, 0x6d, 0x61, 0x5f, 0x73, 0x73, 0x5f, 0x77, 0x61, 0x72, 0x70
        /*0062*/ 	.byte	0x73, 0x70, 0x65, 0x63, 0x69, 0x61, 0x6c, 0x69, 0x7a, 0x65, 0x64, 0x2e, 0x68, 0x70, 0x70, 0x00
	.type		__unnamed_1,@object
	.size		__unnamed_1,(.L_0 - __unnamed_1)
__unnamed_1:
        /*0072*/ 	.byte	0x76, 0x6f, 0x69, 0x64, 0x20, 0x63, 0x75, 0x74, 0x6c, 0x61, 0x73, 0x73, 0x3a, 0x3a, 0x67, 0x65
        /* <DEDUP_REMOVED lines=179> */
        /*0bb2*/ 	.byte	0x75, 0x74, 0x65, 0x3a, 0x3a, 0x69, 0x64, 0x65, 0x6e, 0x74, 0x69, 0x74, 0x79, 0x5d, 0x00
.L_0:


//--------------------- .nv.shared._ZN7cutlass13device_kernelINS_4gemm6kernel13GemmUniversalIN4cute5tupleIJiiiiEEENS1_10collective13CollectiveMmaINS1_34MainloopSm90TmaGmmaWarpSpecializedILi9ENS5_IJNS4_1CILi1EEESB_SB_EEENS1_32KernelTmaWarpSpecializedPingpongEEENS5_IJNSA_ILi64EEENSA_ILi32EEENSA_ILi128EEEEEENS_10bfloat16_tENS5_IJlSB_lEEESJ_SK_NS4_8TiledMMAINS4_8MMA_AtomIJNS4_4SM904GMMA27MMA_64x32x16_F32BF16BF16_SSILNSO_5MajorE0ELSQ_0ELNSO_7ScaleInE1ELSR_1EEEEEENS4_6LayoutISC_NS5_IJNSA_ILi0EEESV_SV_EEEEENS5_IJNS4_10UnderscoreESY_SY_EEEEENS4_13SM90_TMA_LOADENS4_14ComposedLayoutINS4_7SwizzleILi3ELi4ELi3EEENS4_18smem_ptr_flag_bitsILi16EEENSU_INS5_IJNSA_ILi8EEESF_EEENS5_IJSF_SB_EEEEEEEvNS4_8identityES11_S1B_vS1C_EENS_8epilogue10collective6detail29Sm90TmaWarpSpecializedAdapterINS1F_15DefaultEpilogueISJ_SK_SK_NS1E_6thread17LinearCombinationISJ_Li1EffLNS1J_9ScaleType4KindE0ELNS_15FloatRoundStyleE2ESJ_EENS1_15EpilogueDefaultEEEEEvvEEEEvNT_6ParamsE --------------------------
	.section	.nv.shared._ZN7cutlass13device_kernelINS_4gemm6kernel13GemmUniversalIN4cute5tupleIJiiiiEEENS1_10collective13CollectiveMmaINS1_34MainloopSm90TmaGmmaWarpSpecializedILi9ENS5_IJNS4_1CILi1EEESB_SB_EEENS1_32KernelTmaWarpSpecializedPingpongEEENS5_IJNSA_ILi64EEENSA_ILi32EEENSA_ILi128EEEEEENS_10bfloat16_tENS5_IJlSB_lEEESJ_SK_NS4_8TiledMMAINS4_8MMA_AtomIJNS4_4SM904GMMA27MMA_64x32x16_F32BF16BF16_SSILNSO_5MajorE0ELSQ_0ELNSO_7ScaleInE1ELSR_1EEEEEENS4_6LayoutISC_NS5_IJNSA_ILi0EEESV_SV_EEEEENS5_IJNS4_10UnderscoreESY_SY_EEEEENS4_13SM90_TMA_LOADENS4_14ComposedLayoutINS4_7SwizzleILi3ELi4ELi3EEENS4_18smem_ptr_flag_bitsILi16EEENSU_INS5_IJNSA_ILi8EEESF_EEENS5_IJSF_SB_EEEEEEEvNS4_8identityES11_S1B_vS1C_EENS_8epilogue10collective6detail29Sm90TmaWarpSpecializedAdapterINS1F_15DefaultEpilogueISJ_SK_SK_NS1E_6thread17LinearCombinationISJ_Li1EffLNS1J_9ScaleType4KindE0ELNS_15FloatRoundStyleE2ESJ_EENS1_15EpilogueDefaultEEEEEvvEEEEvNT_6ParamsE,"aw",@nobits
	.sectionflags	@""
	.align	16
	.zero		1024


//--------------------- .nv.shared.reserved.0     --------------------------
	.section	.nv.shared.reserved.0,"aw",@nobits
	.weak		__nv_reservedSMEM_offset_0_alias
	.size		__nv_reservedSMEM_offset_0_alias, 0, 0
	.other		__nv_reservedSMEM_offset_0_alias,@"STO_CUDA_RESERVED_SHARED STV_DEFAULT"
__nv_reservedSMEM_offset_0_alias:
	.zero		0


//--------------------- .nv.global                --------------------------
	.section	.nv.global,"aw",@nobits
.nv.global:
	.type		_ZN39_INTERNAL_dbd092da_4_k_cu_788e4862_83834cute1_E,@object
	.size		_ZN39_INTERNAL_dbd092da_4_k_cu_788e4862_83834cute1_E,(_ZN39_INTERNAL_dbd092da_4_k_cu_788e4862_83834cuda3std3__45__cpo6cbeginE - _ZN39_INTERNAL_dbd092da_4_k_cu_788e4862_83834cute1_E)
_ZN39_INTERNAL_dbd092da_4_k_cu_788e4862_83834cute1_E:
	.zero		1
	.type		_ZN39_INTERNAL_dbd092da_4_k_cu_788e4862_83834cuda3std3__45__cpo6cbeginE,@object
	.size		_ZN39_INTERNAL_dbd092da_4_k_cu_788e4862_83834cuda3std3__45__cpo6cbeginE,(_ZN39_INTERNAL_dbd092da_4_k_cu_788e4862_83834cuda3std3__48in_placeE - _ZN39_INTERNAL_dbd092da_4_k_cu_788e4862_83834cuda3std3__45__cpo6cbeginE)
_ZN39_INTERNAL_dbd092da_4_k_cu_788e4862_83834cuda3std3__45__cpo6cbeginE:
	.zero		1
	.type		_ZN39_INTERNAL_dbd092da_4_k_cu_788e4862_83834cuda3std3__48in_placeE,@object
	.size		_ZN39_INTERNAL_dbd092da_4_k_cu_788e4862_83834cuda3std3__48in_placeE,(_ZN39_INTERNAL_dbd092da_4_k_cu_788e4862_83834cuda3std6ranges3__45__cpo9iter_moveE - _ZN39_INTERNAL_dbd092da_4_k_cu_788e4862_83834cuda3std3__48in_placeE)
_ZN39_INTERNAL_dbd092da_4_k_cu_788e4862_83834cuda3std3__48in_placeE:
	.zero		1
	.type		_ZN39_INTERNAL_dbd092da_4_k_cu_788e4862_83834cuda3std6ranges3__45__cpo9iter_moveE,@object
	.size		_ZN39_INTERNAL_dbd092da_4_k_cu_788e4862_83834cuda3std6ranges3__45__cpo9iter_moveE,(_ZN39_INTERNAL_dbd092da_4_k_cu_788e4862_83834cuda3std3__45__cpo5beginE - _ZN39_INTERNAL_dbd092da_4_k_cu_788e4862_83834cuda3std6ranges3__45__cpo9iter_moveE)
_ZN39_INTERNAL_dbd092da_4_k_cu_788e4862_83834cuda3std6ranges3__45__cpo9iter_moveE:
	.zero		1
	.type		_ZN39_INTERNAL_dbd092da_4_k_cu_788e4862_83834cuda3std3__45__cpo5beginE,@object
	.size		_ZN39_INTERNAL_dbd092da_4_k_cu_788e4862_83834cuda3std3__45__cpo5beginE,(_ZN39_INTERNAL_dbd092da_4_k_cu_788e4862_83834cuda3std3__441_GLOBAL__N__dbd092da_4_k_cu_788e4862_83836ignoreE - _ZN39_INTERNAL_dbd092da_4_k_cu_788e4862_83834cuda3std3__45__cpo5beginE)
_ZN39_INTERNAL_dbd092da_4_k_cu_788e4862_83834cuda3std3__45__cpo5beginE:
	.zero		1
	.type		_ZN39_INTERNAL_dbd092da_4_k_cu_788e4862_83834cuda3std3__441_GLOBAL__N__dbd092da_4_k_cu_788e4862_83836ignoreE,@object
	.size		_ZN39_INTERNAL_dbd092da_4_k_cu_788e4862_83834cuda3std3__441_GLOBAL__N__dbd092da_4_k_cu_788e4862_83836ignoreE,(_ZN39_INTERNAL_dbd092da_4_k_cu_788e4862_83834cute7productE - _ZN39_INTERNAL_dbd092da_4_k_cu_788e4862_83834cuda3std3__441_GLOBAL__N__dbd092da_4_k_cu_788e4862_83836ignoreE)
_ZN39_INTERNAL_dbd092da_4_k_cu_788e4862_83834cuda3std3__441_GLOBAL__N__dbd092da_4_k_cu_788e4862_83836ignoreE:
	.zero		1
	.type		_ZN39_INTERNAL_dbd092da_4_k_cu_788e4862_83834cute7productE,@object
	.size		_ZN39_INTERNAL_dbd092da_4_k_cu_788e4862_83834cute7productE,(_ZN39_INTERNAL_dbd092da_4_k_cu_788e4862_83834cuda3std3__45__cpo3endE - _ZN39_INTERNAL_dbd092da_4_k_cu_788e4862_83834cute7productE)
_ZN39_INTERNAL_dbd092da_4_k_cu_788e4862_83834cute7productE:
	.zero		1
	.type		_ZN39_INTERNAL_dbd092da_4_k_cu_788e4862_83834cuda3std3__45__cpo3endE,@object
	.size		_ZN39_INTERNAL_dbd092da_4_k_cu_788e4862_83834cuda3std3__45__cpo3endE,(_ZN39_INTERNAL_dbd092da_4_k_cu_788e4862_83834cuda3std3__419piecewise_constructE - _ZN39_INTERNAL_dbd092da_4_k_cu_788e4862_83834cuda3std3__45__cpo3endE)
_ZN39_INTERNAL_dbd092da_4_k_cu_788e4862_83834cuda3std3__45__cpo3endE:
	.zero		1
	.type		_ZN39_INTERNAL_dbd092da_4_k_cu_788e4862_83834cuda3std3__419piecewise_constructE,@object
	.size		_ZN39_INTERNAL_dbd092da_4_k_cu_788e4862_83834cuda3std3__419piecewise_constructE,(_ZN39_INTERNAL_dbd092da_4_k_cu_788e4862_83834cuda3std3__45__cpo4cendE - _ZN39_INTERNAL_dbd092da_4_k_cu_788e4862_83834cuda3std3__419piecewise_constructE)
_ZN39_INTERNAL_dbd092da_4_k_cu_788e4862_83834cuda3std3__419piecewise_constructE:
	.zero		1
	.type		_ZN39_INTERNAL_dbd092da_4_k_cu_788e4862_83834cuda3std3__45__cpo4cendE,@object
	.size		_ZN39_INTERNAL_dbd092da_4_k_cu_788e4862_83834cuda3std3__45__cpo4cendE,(_ZN39_INTERNAL_dbd092da_4_k_cu_788e4862_83834cuda3std6ranges3__45__cpo4swapE - _ZN39_INTERNAL_dbd092da_4_k_cu_788e4862_83834cuda3std3__45__cpo4cendE)
_ZN39_INTERNAL_dbd092da_4_k_cu_788e4862_83834cuda3std3__45__cpo4cendE:
	.zero		1
	.type		_ZN39_INTERNAL_dbd092da_4_k_cu_788e4862_83834cuda3std6ranges3__45__cpo4swapE,@object
	.size		_ZN39_INTERNAL_dbd092da_4_k_cu_788e4862_83834cuda3std6ranges3__45__cpo4swapE,(.L_8 - _ZN39_INTERNAL_dbd092da_4_k_cu_788e4862_83834cuda3std6ranges3__45__cpo4swapE)
_ZN39_INTERNAL_dbd092da_4_k_cu_788e4862_83834cuda3std6ranges3__45__cpo4swapE:
	.zero		1
.L_8:


//--------------------- .nv.constant0._ZN7cutlass13device_kernelINS_4gemm6kernel13GemmUniversalIN4cute5tupleIJiiiiEEENS1_10collective13CollectiveMmaINS1_34MainloopSm90TmaGmmaWarpSpecializedILi9ENS5_IJNS4_1CILi1EEESB_SB_EEENS1_32KernelTmaWarpSpecializedPingpongEEENS5_IJNSA_ILi64EEENSA_ILi32EEENSA_ILi128EEEEEENS_10bfloat16_tENS5_IJlSB_lEEESJ_SK_NS4_8TiledMMAINS4_8MMA_AtomIJNS4_4SM904GMMA27MMA_64x32x16_F32BF16BF16_SSILNSO_5MajorE0ELSQ_0ELNSO_7ScaleInE1ELSR_1EEEEEENS4_6LayoutISC_NS5_IJNSA_ILi0EEESV_SV_EEEEENS5_IJNS4_10UnderscoreESY_SY_EEEEENS4_13SM90_TMA_LOADENS4_14ComposedLayoutINS4_7SwizzleILi3ELi4ELi3EEENS4_18smem_ptr_flag_bitsILi16EEENSU_INS5_IJNSA_ILi8EEESF_EEENS5_IJSF_SB_EEEEEEEvNS4_8identityES11_S1B_vS1C_EENS_8epilogue10collective6detail29Sm90TmaWarpSpecializedAdapterINS1F_15DefaultEpilogueISJ_SK_SK_NS1E_6thread17LinearCombinationISJ_Li1EffLNS1J_9ScaleType4KindE0ELNS_15FloatRoundStyleE2ESJ_EENS1_15EpilogueDefaultEEEEEvvEEEEvNT_6ParamsE --------------------------
	.section	.nv.constant0._ZN7cutlass13device_kernelINS_4gemm6kernel13GemmUniversalIN4cute5tupleIJiiiiEEENS1_10collective13CollectiveMmaINS1_34MainloopSm90TmaGmmaWarpSpecializedILi9ENS5_IJNS4_1CILi1EEESB_SB_EEENS1_32KernelTmaWarpSpecializedPingpongEEENS5_IJNSA_ILi64EEENSA_ILi32EEENSA_ILi128EEEEEENS_10bfloat16_tENS5_IJlSB_lEEESJ_SK_NS4_8TiledMMAINS4_8MMA_AtomIJNS4_4SM904GMMA27MMA_64x32x16_F32BF16BF16_SSILNSO_5MajorE0ELSQ_0ELNSO_7ScaleInE1ELSR_1EEEEEENS4_6LayoutISC_NS5_IJNSA_ILi0EEESV_SV_EEEEENS5_IJNS4_10UnderscoreESY_SY_EEEEENS4_13SM90_TMA_LOADENS4_14ComposedLayoutINS4_7SwizzleILi3ELi4ELi3EEENS4_18smem_ptr_flag_bitsILi16EEENSU_INS5_IJNSA_ILi8EEESF_EEENS5_IJSF_SB_EEEEEEEvNS4_8identityES11_S1B_vS1C_EENS_8epilogue10collective6detail29Sm90TmaWarpSpecializedAdapterINS1F_15DefaultEpilogueISJ_SK_SK_NS1E_6thread17LinearCombinationISJ_Li1EffLNS1J_9ScaleType4KindE0ELNS_15FloatRoundStyleE2ESJ_EENS1_15EpilogueDefaultEEEEEvvEEEEvNT_6ParamsE,"a",@progbits
	.sectionflags	@""
	.align	4
.nv.constant0._ZN7cutlass13device_kernelINS_4gemm6kernel13GemmUniversalIN4cute5tupleIJiiiiEEENS1_10collective13CollectiveMmaINS1_34MainloopSm90TmaGmmaWarpSpecializedILi9ENS5_IJNS4_1CILi1EEESB_SB_EEENS1_32KernelTmaWarpSpecializedPingpongEEENS5_IJNSA_ILi64EEENSA_ILi32EEENSA_ILi128EEEEEENS_10bfloat16_tENS5_IJlSB_lEEESJ_SK_NS4_8TiledMMAINS4_8MMA_AtomIJNS4_4SM904GMMA27MMA_64x32x16_F32BF16BF16_SSILNSO_5MajorE0ELSQ_0ELNSO_7ScaleInE1ELSR_1EEEEEENS4_6LayoutISC_NS5_IJNSA_ILi0EEESV_SV_EEEEENS5_IJNS4_10UnderscoreESY_SY_EEEEENS4_13SM90_TMA_LOADENS4_14ComposedLayoutINS4_7SwizzleILi3ELi4ELi3EEENS4_18smem_ptr_flag_bitsILi16EEENSU_INS5_IJNSA_ILi8EEESF_EEENS5_IJSF_SB_EEEEEEEvNS4_8identityES11_S1B_vS1C_EENS_8epilogue10collective6detail29Sm90TmaWarpSpecializedAdapterINS1F_15DefaultEpilogueISJ_SK_SK_NS1E_6thread17LinearCombinationISJ_Li1EffLNS1J_9ScaleType4KindE0ELNS_15FloatRoundStyleE2ESJ_EENS1_15EpilogueDefaultEEEEEvvEEEEvNT_6ParamsE:
	.zero		1664


//--------------------- SYMBOLS --------------------------

	.type		.nv.reservedSmem.offset0,@object
	.size		.nv.reservedSmem.offset0,0x4
	.type		__assertfail,@function
